//
// Generated by NVIDIA NVVM Compiler
//
// Compiler Build ID: CL-36424714
// Cuda compilation tools, release 13.0, V13.0.88
// Based on NVVM 20.0.0
//

.version 9.0
.target sm_100
.address_size 64

	// .globl	_Z25simulate_levy_runs_kerneliifffffffPKfiiS0_PiS1_P24curandStatePhilox4_32_10
.func  (.param .align 16 .b8 func_retval0[16]) __internal_trig_reduction_slowpathd
(
	.param .b64 __internal_trig_reduction_slowpathd_param_0
)
;
.func  (.param .b64 func_retval0) __internal_accurate_pow
(
	.param .b64 __internal_accurate_pow_param_0,
	.param .b64 __internal_accurate_pow_param_1
)
;
.global .align 4 .b8 precalc_xorwow_matrix[102400];
.global .align 4 .b8 precalc_xorwow_offset_matrix[102400];
.global .align 4 .b8 mrg32k3aM1[2304];
.global .align 4 .b8 mrg32k3aM2[2304];
.global .align 4 .b8 mrg32k3aM1SubSeq[2016];
.global .align 4 .b8 mrg32k3aM2SubSeq[2016];
.global .align 4 .b8 mrg32k3aM1Seq[2304];
.global .align 4 .b8 mrg32k3aM2Seq[2304];
.const .align 8 .b8 __cr_lgamma_table[72];
.global .align 8 .b8 __cudart_i2opi_d[144] = {8, 93, 141, 31, 177, 95, 251, 107, 234, 146, 82, 138, 247, 57, 7, 61, 123, 241, 229, 235, 199, 186, 39, 117, 45, 234, 95, 158, 102, 63, 70, 79, 183, 9, 203, 39, 207, 126, 54, 109, 31, 109, 10, 90, 139, 17, 47, 239, 15, 152, 5, 222, 255, 151, 248, 31, 59, 40, 249, 189, 139, 95, 132, 156, 244, 57, 83, 131, 57, 214, 145, 57, 65, 126, 95, 180, 38, 112, 156, 233, 132, 68, 187, 46, 245, 53, 130, 232, 62, 167, 41, 177, 28, 235, 29, 254, 28, 146, 209, 9, 234, 46, 73, 6, 224, 210, 77, 66, 58, 110, 36, 183, 97, 197, 187, 222, 171, 99, 81, 254, 65, 144, 67, 60, 153, 149, 98, 219, 192, 221, 52, 245, 209, 87, 39, 252, 41, 21, 68, 78, 110, 131, 249, 162};
.global .align 16 .b8 __cudart_sin_cos_coeffs[128] = {70, 210, 176, 44, 241, 229, 90, 190, 146, 227, 172, 105, 227, 29, 199, 62, 161, 98, 219, 25, 160, 1, 42, 191, 24, 8, 17, 17, 17, 17, 129, 63, 84, 85, 85, 85, 85, 85, 197, 191, 0, 0, 0, 0, 0, 0, 0, 0, 0, 0, 0, 0, 0, 0, 0, 0, 100, 129, 253, 32, 131, 255, 168, 189, 40, 133, 239, 193, 167, 238, 33, 62, 217, 230, 6, 142, 79, 126, 146, 190, 233, 188, 221, 25, 160, 1, 250, 62, 71, 93, 193, 22, 108, 193, 86, 191, 81, 85, 85, 85, 85, 85, 165, 63, 0, 0, 0, 0, 0, 0, 224, 191, 0, 0, 0, 0, 0, 0, 240, 63};

.visible .entry _Z25simulate_levy_runs_kerneliifffffffPKfiiS0_PiS1_P24curandStatePhilox4_32_10(
	.param .u32 _Z25simulate_levy_runs_kerneliifffffffPKfiiS0_PiS1_P24curandStatePhilox4_32_10_param_0,
	.param .u32 _Z25simulate_levy_runs_kerneliifffffffPKfiiS0_PiS1_P24curandStatePhilox4_32_10_param_1,
	.param .f32 _Z25simulate_levy_runs_kerneliifffffffPKfiiS0_PiS1_P24curandStatePhilox4_32_10_param_2,
	.param .f32 _Z25simulate_levy_runs_kerneliifffffffPKfiiS0_PiS1_P24curandStatePhilox4_32_10_param_3,
	.param .f32 _Z25simulate_levy_runs_kerneliifffffffPKfiiS0_PiS1_P24curandStatePhilox4_32_10_param_4,
	.param .f32 _Z25simulate_levy_runs_kerneliifffffffPKfiiS0_PiS1_P24curandStatePhilox4_32_10_param_5,
	.param .f32 _Z25simulate_levy_runs_kerneliifffffffPKfiiS0_PiS1_P24curandStatePhilox4_32_10_param_6,
	.param .f32 _Z25simulate_levy_runs_kerneliifffffffPKfiiS0_PiS1_P24curandStatePhilox4_32_10_param_7,
	.param .f32 _Z25simulate_levy_runs_kerneliifffffffPKfiiS0_PiS1_P24curandStatePhilox4_32_10_param_8,
	.param .u64 .ptr .align 1 _Z25simulate_levy_runs_kerneliifffffffPKfiiS0_PiS1_P24curandStatePhilox4_32_10_param_9,
	.param .u32 _Z25simulate_levy_runs_kerneliifffffffPKfiiS0_PiS1_P24curandStatePhilox4_32_10_param_10,
	.param .u32 _Z25simulate_levy_runs_kerneliifffffffPKfiiS0_PiS1_P24curandStatePhilox4_32_10_param_11,
	.param .u64 .ptr .align 1 _Z25simulate_levy_runs_kerneliifffffffPKfiiS0_PiS1_P24curandStatePhilox4_32_10_param_12,
	.param .u64 .ptr .align 1 _Z25simulate_levy_runs_kerneliifffffffPKfiiS0_PiS1_P24curandStatePhilox4_32_10_param_13,
	.param .u64 .ptr .align 1 _Z25simulate_levy_runs_kerneliifffffffPKfiiS0_PiS1_P24curandStatePhilox4_32_10_param_14,
	.param .u64 .ptr .align 1 _Z25simulate_levy_runs_kerneliifffffffPKfiiS0_PiS1_P24curandStatePhilox4_32_10_param_15
)
{
	.reg .pred 	%p<165>;
	.reg .b32 	%r<714>;
	.reg .b32 	%f<248>;
	.reg .b64 	%rd<59>;
	.reg .b64 	%fd<295>;

	ld.param.u32 	%r178, [_Z25simulate_levy_runs_kerneliifffffffPKfiiS0_PiS1_P24curandStatePhilox4_32_10_param_0];
	mov.u32 	%r179, %ctaid.x;
	mov.u32 	%r180, %ntid.x;
	mov.u32 	%r181, %tid.x;
	mad.lo.s32 	%r182, %r179, %r180, %r181;
	setp.ge.s32 	%p8, %r182, %r178;
	@%p8 bra 	$L__BB0_117;
	ld.param.u64 	%rd58, [_Z25simulate_levy_runs_kerneliifffffffPKfiiS0_PiS1_P24curandStatePhilox4_32_10_param_15];
	ld.param.u64 	%rd55, [_Z25simulate_levy_runs_kerneliifffffffPKfiiS0_PiS1_P24curandStatePhilox4_32_10_param_12];
	ld.param.u32 	%r627, [_Z25simulate_levy_runs_kerneliifffffffPKfiiS0_PiS1_P24curandStatePhilox4_32_10_param_10];
	ld.param.f32 	%f226, [_Z25simulate_levy_runs_kerneliifffffffPKfiiS0_PiS1_P24curandStatePhilox4_32_10_param_8];
	ld.param.f32 	%f224, [_Z25simulate_levy_runs_kerneliifffffffPKfiiS0_PiS1_P24curandStatePhilox4_32_10_param_6];
	ld.param.f32 	%f222, [_Z25simulate_levy_runs_kerneliifffffffPKfiiS0_PiS1_P24curandStatePhilox4_32_10_param_4];
	ld.param.f32 	%f221, [_Z25simulate_levy_runs_kerneliifffffffPKfiiS0_PiS1_P24curandStatePhilox4_32_10_param_2];
	cvta.to.global.u64 	%rd7, %rd58;
	cvta.to.global.u64 	%rd8, %rd55;
	mul.wide.s32 	%rd9, %r182, 64;
	add.s64 	%rd10, %rd7, %rd9;
	ld.global.v4.u32 	{%r662, %r661, %r660, %r659}, [%rd10];
	ld.global.v4.u32 	{%r658, %r657, %r19, %r18}, [%rd10+16];
	.pragma "used_bytes_mask 4095";
	ld.global.v4.u32 	{%r10, %r11, %r676, %r188}, [%rd10+32];
	ld.global.f32 	%f233, [%rd8];
	ld.global.f32 	%f232, [%rd8+4];
	cvt.f64.f32 	%fd1, %f221;
	cvt.f64.f32 	%fd75, %f222;
	cvt.f64.f32 	%fd76, %f224;
	mov.b32 	%r189, 1127219200;
	mov.b32 	%r190, -2147483648;
	mov.b64 	%fd2, {%r190, %r189};
	rcp.rn.f64 	%fd3, %fd1;
	{
	.reg .b32 %temp; 
	mov.b64 	{%temp, %r13}, %fd3;
	}
	shr.u32 	%r191, %r13, 20;
	and.b32  	%r192, %r191, 2047;
	add.s32 	%r193, %r192, -1012;
	mov.b64 	%rd11, %fd3;
	shl.b64 	%rd12, %rd11, %r193;
	setp.eq.s64 	%p1, %rd12, -9223372036854775808;
	cvt.rzi.f64.f64 	%fd4, %fd3;
	abs.f64 	%fd5, %fd3;
	mov.f64 	%fd77, 0d3FF0000000000000;
	sub.f64 	%fd78, %fd77, %fd1;
	div.rn.f64 	%fd6, %fd78, %fd1;
	{
	.reg .b32 %temp; 
	mov.b64 	{%temp, %r14}, %fd6;
	}
	shr.u32 	%r194, %r14, 20;
	and.b32  	%r195, %r194, 2047;
	add.s32 	%r196, %r195, -1012;
	mov.b64 	%rd13, %fd6;
	shl.b64 	%rd14, %rd13, %r196;
	setp.eq.s64 	%p2, %rd14, -9223372036854775808;
	cvt.rzi.f64.f64 	%fd7, %fd6;
	abs.f64 	%fd8, %fd6;
	setp.neu.f64 	%p10, %fd8, 0d3FE0000000000000;
	and.pred  	%p3, %p10, %p2;
	mul.f64 	%fd9, %fd75, %fd76;
	add.f32 	%f3, %f226, %f226;
	abs.f32 	%f4, %f3;
	mul.f32 	%f5, %f4, 0f4B000000;
	neg.f32 	%f6, %f4;
	mov.b32 	%r197, %f5;
	and.b32  	%r198, %r197, 8388607;
	or.b32  	%r199, %r198, 1065353216;
	mov.b32 	%f63, %r199;
	rcp.approx.ftz.f32 	%f7, %f63;
	neg.f32 	%f8, %f63;
	and.b32  	%r15, %r627, 7;
	and.b32  	%r16, %r627, 2147483640;
	mov.b32 	%r710, -1;
	mov.b32 	%r643, 0;
	mov.u64 	%rd17, __cudart_sin_cos_coeffs;
	mov.u32 	%r711, %r710;
$L__BB0_2:
	ld.param.u32 	%r624, [_Z25simulate_levy_runs_kerneliifffffffPKfiiS0_PiS1_P24curandStatePhilox4_32_10_param_1];
	setp.ge.s32 	%p11, %r643, %r624;
	@%p11 bra 	$L__BB0_116;
	add.s32 	%r29, %r11, -616729560;
	add.s32 	%r30, %r10, -239350328;
	add.s32 	%r31, %r11, -1767562579;
	add.s32 	%r32, %r10, -1879881855;
	mov.b32 	%r654, 3;
	setp.eq.s32 	%p12, %r676, 1;
	mov.u32 	%r652, %r19;
	mov.u32 	%r653, %r657;
	mov.u32 	%r655, %r18;
	mov.u32 	%r656, %r19;
	@%p12 bra 	$L__BB0_15;
	setp.eq.s32 	%p13, %r676, 3;
	@%p13 bra 	$L__BB0_10;
	setp.ne.s32 	%p14, %r676, 2;
	@%p14 bra 	$L__BB0_14;
	add.s32 	%r662, %r662, 1;
	setp.eq.s32 	%p18, %r662, 0;
	@%p18 bra 	$L__BB0_7;
	bra.uni 	$L__BB0_9;
$L__BB0_7:
	add.s32 	%r661, %r661, 1;
	setp.ne.s32 	%p19, %r661, 0;
	@%p19 bra 	$L__BB0_9;
	add.s32 	%r660, %r660, 1;
	setp.eq.s32 	%p20, %r660, 0;
	selp.u32 	%r297, 1, 0, %p20;
	add.s32 	%r659, %r659, %r297;
	mov.b32 	%r661, 0;
$L__BB0_9:
	mov.b32 	%r299, -766435501;
	mul.hi.u32 	%r300, %r299, %r662;
	mul.lo.s32 	%r301, %r662, -766435501;
	mov.b32 	%r302, -845247145;
	mul.hi.u32 	%r303, %r302, %r660;
	mul.lo.s32 	%r304, %r660, -845247145;
	xor.b32  	%r305, %r10, %r303;
	xor.b32  	%r306, %r305, %r661;
	xor.b32  	%r307, %r300, %r11;
	xor.b32  	%r308, %r307, %r659;
	mul.hi.u32 	%r309, %r299, %r306;
	mul.lo.s32 	%r310, %r306, -766435501;
	mul.hi.u32 	%r311, %r302, %r308;
	mul.lo.s32 	%r312, %r308, -845247145;
	xor.b32  	%r313, %r304, %r311;
	add.s32 	%r314, %r10, -1640531527;
	xor.b32  	%r315, %r313, %r314;
	xor.b32  	%r316, %r301, %r309;
	add.s32 	%r317, %r11, -1150833019;
	xor.b32  	%r318, %r316, %r317;
	mul.hi.u32 	%r319, %r299, %r315;
	mul.lo.s32 	%r320, %r315, -766435501;
	mul.hi.u32 	%r321, %r302, %r318;
	mul.lo.s32 	%r322, %r318, -845247145;
	xor.b32  	%r323, %r312, %r321;
	add.s32 	%r324, %r10, 1013904242;
	xor.b32  	%r325, %r323, %r324;
	xor.b32  	%r326, %r310, %r319;
	add.s32 	%r327, %r11, 1993301258;
	xor.b32  	%r328, %r326, %r327;
	mul.hi.u32 	%r329, %r299, %r325;
	mul.lo.s32 	%r330, %r325, -766435501;
	mul.hi.u32 	%r331, %r302, %r328;
	mul.lo.s32 	%r332, %r328, -845247145;
	xor.b32  	%r333, %r322, %r331;
	add.s32 	%r334, %r10, -626627285;
	xor.b32  	%r335, %r333, %r334;
	xor.b32  	%r336, %r320, %r329;
	add.s32 	%r337, %r11, 842468239;
	xor.b32  	%r338, %r336, %r337;
	mul.hi.u32 	%r339, %r299, %r335;
	mul.lo.s32 	%r340, %r335, -766435501;
	mul.hi.u32 	%r341, %r302, %r338;
	mul.lo.s32 	%r342, %r338, -845247145;
	xor.b32  	%r343, %r332, %r341;
	add.s32 	%r344, %r10, 2027808484;
	xor.b32  	%r345, %r343, %r344;
	xor.b32  	%r346, %r330, %r339;
	add.s32 	%r347, %r11, -308364780;
	xor.b32  	%r348, %r346, %r347;
	mul.hi.u32 	%r349, %r299, %r345;
	mul.lo.s32 	%r350, %r345, -766435501;
	mul.hi.u32 	%r351, %r302, %r348;
	mul.lo.s32 	%r352, %r348, -845247145;
	xor.b32  	%r353, %r342, %r351;
	add.s32 	%r354, %r10, 387276957;
	xor.b32  	%r355, %r353, %r354;
	xor.b32  	%r356, %r340, %r349;
	add.s32 	%r357, %r11, -1459197799;
	xor.b32  	%r358, %r356, %r357;
	mul.hi.u32 	%r359, %r299, %r355;
	mul.lo.s32 	%r360, %r355, -766435501;
	mul.hi.u32 	%r361, %r302, %r358;
	mul.lo.s32 	%r362, %r358, -845247145;
	xor.b32  	%r363, %r352, %r361;
	add.s32 	%r364, %r10, -1253254570;
	xor.b32  	%r365, %r363, %r364;
	xor.b32  	%r366, %r350, %r359;
	add.s32 	%r367, %r11, 1684936478;
	xor.b32  	%r368, %r366, %r367;
	mul.hi.u32 	%r369, %r299, %r365;
	mul.lo.s32 	%r370, %r365, -766435501;
	mul.hi.u32 	%r371, %r302, %r368;
	mul.lo.s32 	%r372, %r368, -845247145;
	xor.b32  	%r373, %r362, %r371;
	add.s32 	%r374, %r10, 1401181199;
	xor.b32  	%r375, %r373, %r374;
	xor.b32  	%r376, %r360, %r369;
	add.s32 	%r377, %r11, 534103459;
	xor.b32  	%r378, %r376, %r377;
	mul.hi.u32 	%r379, %r299, %r375;
	mul.lo.s32 	%r380, %r375, -766435501;
	mul.hi.u32 	%r381, %r302, %r378;
	mul.lo.s32 	%r382, %r378, -845247145;
	xor.b32  	%r383, %r372, %r381;
	xor.b32  	%r384, %r383, %r30;
	xor.b32  	%r385, %r370, %r379;
	xor.b32  	%r386, %r385, %r29;
	mul.hi.u32 	%r387, %r299, %r384;
	mul.lo.s32 	%r655, %r384, -766435501;
	mul.hi.u32 	%r388, %r302, %r386;
	mul.lo.s32 	%r657, %r386, -845247145;
	xor.b32  	%r389, %r382, %r388;
	xor.b32  	%r658, %r389, %r32;
	xor.b32  	%r390, %r380, %r387;
	xor.b32  	%r656, %r390, %r31;
	mov.b32 	%r654, 0;
	mov.u32 	%r652, %r18;
	mov.u32 	%r653, %r19;
	bra.uni 	$L__BB0_15;
$L__BB0_10:
	add.s32 	%r662, %r662, 1;
	setp.ne.s32 	%p15, %r662, 0;
	@%p15 bra 	$L__BB0_13;
	add.s32 	%r661, %r661, 1;
	setp.ne.s32 	%p16, %r661, 0;
	@%p16 bra 	$L__BB0_13;
	add.s32 	%r660, %r660, 1;
	setp.eq.s32 	%p17, %r660, 0;
	selp.u32 	%r202, 1, 0, %p17;
	add.s32 	%r659, %r659, %r202;
	mov.b32 	%r661, 0;
$L__BB0_13:
	mov.b32 	%r204, -766435501;
	mul.hi.u32 	%r205, %r204, %r662;
	mul.lo.s32 	%r206, %r662, -766435501;
	mov.b32 	%r207, -845247145;
	mul.hi.u32 	%r208, %r207, %r660;
	mul.lo.s32 	%r209, %r660, -845247145;
	xor.b32  	%r210, %r10, %r208;
	xor.b32  	%r211, %r210, %r661;
	xor.b32  	%r212, %r205, %r11;
	xor.b32  	%r213, %r212, %r659;
	mul.hi.u32 	%r214, %r204, %r211;
	mul.lo.s32 	%r215, %r211, -766435501;
	mul.hi.u32 	%r216, %r207, %r213;
	mul.lo.s32 	%r217, %r213, -845247145;
	xor.b32  	%r218, %r209, %r216;
	add.s32 	%r219, %r10, -1640531527;
	xor.b32  	%r220, %r218, %r219;
	xor.b32  	%r221, %r206, %r214;
	add.s32 	%r222, %r11, -1150833019;
	xor.b32  	%r223, %r221, %r222;
	mul.hi.u32 	%r224, %r204, %r220;
	mul.lo.s32 	%r225, %r220, -766435501;
	mul.hi.u32 	%r226, %r207, %r223;
	mul.lo.s32 	%r227, %r223, -845247145;
	xor.b32  	%r228, %r217, %r226;
	add.s32 	%r229, %r10, 1013904242;
	xor.b32  	%r230, %r228, %r229;
	xor.b32  	%r231, %r215, %r224;
	add.s32 	%r232, %r11, 1993301258;
	xor.b32  	%r233, %r231, %r232;
	mul.hi.u32 	%r234, %r204, %r230;
	mul.lo.s32 	%r235, %r230, -766435501;
	mul.hi.u32 	%r236, %r207, %r233;
	mul.lo.s32 	%r237, %r233, -845247145;
	xor.b32  	%r238, %r227, %r236;
	add.s32 	%r239, %r10, -626627285;
	xor.b32  	%r240, %r238, %r239;
	xor.b32  	%r241, %r225, %r234;
	add.s32 	%r242, %r11, 842468239;
	xor.b32  	%r243, %r241, %r242;
	mul.hi.u32 	%r244, %r204, %r240;
	mul.lo.s32 	%r245, %r240, -766435501;
	mul.hi.u32 	%r246, %r207, %r243;
	mul.lo.s32 	%r247, %r243, -845247145;
	xor.b32  	%r248, %r237, %r246;
	add.s32 	%r249, %r10, 2027808484;
	xor.b32  	%r250, %r248, %r249;
	xor.b32  	%r251, %r235, %r244;
	add.s32 	%r252, %r11, -308364780;
	xor.b32  	%r253, %r251, %r252;
	mul.hi.u32 	%r254, %r204, %r250;
	mul.lo.s32 	%r255, %r250, -766435501;
	mul.hi.u32 	%r256, %r207, %r253;
	mul.lo.s32 	%r257, %r253, -845247145;
	xor.b32  	%r258, %r247, %r256;
	add.s32 	%r259, %r10, 387276957;
	xor.b32  	%r260, %r258, %r259;
	xor.b32  	%r261, %r245, %r254;
	add.s32 	%r262, %r11, -1459197799;
	xor.b32  	%r263, %r261, %r262;
	mul.hi.u32 	%r264, %r204, %r260;
	mul.lo.s32 	%r265, %r260, -766435501;
	mul.hi.u32 	%r266, %r207, %r263;
	mul.lo.s32 	%r267, %r263, -845247145;
	xor.b32  	%r268, %r257, %r266;
	add.s32 	%r269, %r10, -1253254570;
	xor.b32  	%r270, %r268, %r269;
	xor.b32  	%r271, %r255, %r264;
	add.s32 	%r272, %r11, 1684936478;
	xor.b32  	%r273, %r271, %r272;
	mul.hi.u32 	%r274, %r204, %r270;
	mul.lo.s32 	%r275, %r270, -766435501;
	mul.hi.u32 	%r276, %r207, %r273;
	mul.lo.s32 	%r277, %r273, -845247145;
	xor.b32  	%r278, %r267, %r276;
	add.s32 	%r279, %r10, 1401181199;
	xor.b32  	%r280, %r278, %r279;
	xor.b32  	%r281, %r265, %r274;
	add.s32 	%r282, %r11, 534103459;
	xor.b32  	%r283, %r281, %r282;
	mul.hi.u32 	%r284, %r204, %r280;
	mul.lo.s32 	%r285, %r280, -766435501;
	mul.hi.u32 	%r286, %r207, %r283;
	mul.lo.s32 	%r287, %r283, -845247145;
	xor.b32  	%r288, %r277, %r286;
	xor.b32  	%r289, %r288, %r30;
	xor.b32  	%r290, %r275, %r284;
	xor.b32  	%r291, %r290, %r29;
	mul.hi.u32 	%r292, %r204, %r289;
	mul.lo.s32 	%r655, %r289, -766435501;
	mul.hi.u32 	%r293, %r207, %r291;
	mul.lo.s32 	%r657, %r291, -845247145;
	xor.b32  	%r294, %r287, %r293;
	xor.b32  	%r652, %r294, %r32;
	xor.b32  	%r295, %r285, %r292;
	xor.b32  	%r656, %r295, %r31;
	mov.b32 	%r654, 1;
	mov.u32 	%r653, %r18;
	mov.u32 	%r658, %r652;
	bra.uni 	$L__BB0_15;
$L__BB0_14:
	add.s32 	%r654, %r676, 2;
	setp.eq.s32 	%p21, %r676, 0;
	selp.b32 	%r652, %r657, %r658, %p21;
	mov.u32 	%r653, %r658;
	mov.u32 	%r655, %r18;
	mov.u32 	%r656, %r19;
$L__BB0_15:
	cvt.rn.f64.u32 	%fd79, %r653;
	fma.rn.f64 	%fd80, %fd79, 0d3DF0000000000000, 0d3DF0000000000000;
	fma.rn.f64 	%fd10, %fd80, 0d400921FB54442D18, 0dBFF921FB54442D18;
	cvt.rn.f64.u32 	%fd81, %r652;
	fma.rn.f64 	%fd82, %fd81, 0d3DF0000000000000, 0d3DF0000000000000;
	max.f64 	%fd280, %fd82, 0d3CB0000000000000;
	{
	.reg .b32 %temp; 
	mov.b64 	{%temp, %r663}, %fd280;
	}
	{
	.reg .b32 %temp; 
	mov.b64 	{%r664, %temp}, %fd280;
	}
	setp.gt.s32 	%p22, %r663, 1048575;
	mov.b32 	%r665, -1023;
	@%p22 bra 	$L__BB0_17;
	mul.f64 	%fd280, %fd280, 0d4350000000000000;
	{
	.reg .b32 %temp; 
	mov.b64 	{%temp, %r663}, %fd280;
	}
	{
	.reg .b32 %temp; 
	mov.b64 	{%r664, %temp}, %fd280;
	}
	mov.b32 	%r665, -1077;
$L__BB0_17:
	add.s32 	%r393, %r663, -1;
	setp.gt.u32 	%p23, %r393, 2146435070;
	@%p23 bra 	$L__BB0_21;
	shr.u32 	%r396, %r663, 20;
	add.s32 	%r666, %r665, %r396;
	and.b32  	%r397, %r663, 1048575;
	or.b32  	%r398, %r397, 1072693248;
	mov.b64 	%fd281, {%r664, %r398};
	setp.lt.u32 	%p25, %r398, 1073127583;
	@%p25 bra 	$L__BB0_20;
	{
	.reg .b32 %temp; 
	mov.b64 	{%r399, %temp}, %fd281;
	}
	{
	.reg .b32 %temp; 
	mov.b64 	{%temp, %r400}, %fd281;
	}
	add.s32 	%r401, %r400, -1048576;
	mov.b64 	%fd281, {%r399, %r401};
	add.s32 	%r666, %r666, 1;
$L__BB0_20:
	add.f64 	%fd84, %fd281, 0dBFF0000000000000;
	add.f64 	%fd85, %fd281, 0d3FF0000000000000;
	rcp.approx.ftz.f64 	%fd86, %fd85;
	neg.f64 	%fd87, %fd85;
	fma.rn.f64 	%fd88, %fd87, %fd86, 0d3FF0000000000000;
	fma.rn.f64 	%fd89, %fd88, %fd88, %fd88;
	fma.rn.f64 	%fd90, %fd89, %fd86, %fd86;
	mul.f64 	%fd91, %fd84, %fd90;
	fma.rn.f64 	%fd92, %fd84, %fd90, %fd91;
	mul.f64 	%fd93, %fd92, %fd92;
	fma.rn.f64 	%fd94, %fd93, 0d3EB1380B3AE80F1E, 0d3ED0EE258B7A8B04;
	fma.rn.f64 	%fd95, %fd94, %fd93, 0d3EF3B2669F02676F;
	fma.rn.f64 	%fd96, %fd95, %fd93, 0d3F1745CBA9AB0956;
	fma.rn.f64 	%fd97, %fd96, %fd93, 0d3F3C71C72D1B5154;
	fma.rn.f64 	%fd98, %fd97, %fd93, 0d3F624924923BE72D;
	fma.rn.f64 	%fd99, %fd98, %fd93, 0d3F8999999999A3C4;
	fma.rn.f64 	%fd100, %fd99, %fd93, 0d3FB5555555555554;
	sub.f64 	%fd101, %fd84, %fd92;
	add.f64 	%fd102, %fd101, %fd101;
	neg.f64 	%fd103, %fd92;
	fma.rn.f64 	%fd104, %fd103, %fd84, %fd102;
	mul.f64 	%fd105, %fd90, %fd104;
	mul.f64 	%fd106, %fd93, %fd100;
	fma.rn.f64 	%fd107, %fd106, %fd92, %fd105;
	xor.b32  	%r402, %r666, -2147483648;
	mov.b32 	%r403, 1127219200;
	mov.b64 	%fd108, {%r402, %r403};
	sub.f64 	%fd109, %fd108, %fd2;
	fma.rn.f64 	%fd110, %fd109, 0d3FE62E42FEFA39EF, %fd92;
	fma.rn.f64 	%fd111, %fd109, 0dBFE62E42FEFA39EF, %fd110;
	sub.f64 	%fd112, %fd111, %fd92;
	sub.f64 	%fd113, %fd107, %fd112;
	fma.rn.f64 	%fd114, %fd109, 0d3C7ABC9E3B39803F, %fd113;
	add.f64 	%fd282, %fd110, %fd114;
	bra.uni 	$L__BB0_22;
$L__BB0_21:
	fma.rn.f64 	%fd83, %fd280, 0d7FF0000000000000, 0d7FF0000000000000;
	{
	.reg .b32 %temp; 
	mov.b64 	{%temp, %r394}, %fd280;
	}
	and.b32  	%r395, %r394, 2147483647;
	setp.eq.s32 	%p24, %r395, 0;
	selp.f64 	%fd282, 0dFFF0000000000000, %fd83, %p24;
$L__BB0_22:
	neg.f64 	%fd20, %fd282;
	mul.f64 	%fd21, %fd10, %fd1;
	abs.f64 	%fd22, %fd21;
	setp.neu.f64 	%p26, %fd22, 0d7FF0000000000000;
	@%p26 bra 	$L__BB0_24;
	mov.f64 	%fd120, 0d0000000000000000;
	mul.rn.f64 	%fd283, %fd21, %fd120;
	mov.b32 	%r667, 0;
	bra.uni 	$L__BB0_26;
$L__BB0_24:
	mul.f64 	%fd115, %fd21, 0d3FE45F306DC9C883;
	cvt.rni.s32.f64 	%r667, %fd115;
	cvt.rn.f64.s32 	%fd116, %r667;
	fma.rn.f64 	%fd117, %fd116, 0dBFF921FB54442D18, %fd21;
	fma.rn.f64 	%fd118, %fd116, 0dBC91A62633145C00, %fd117;
	fma.rn.f64 	%fd283, %fd116, 0dB97B839A252049C0, %fd118;
	setp.ltu.f64 	%p27, %fd22, 0d41E0000000000000;
	@%p27 bra 	$L__BB0_26;
	{ // callseq 0, 0
	.param .b64 param0;
	st.param.f64 	[param0], %fd21;
	.param .align 16 .b8 retval0[16];
	call.uni (retval0), 
	__internal_trig_reduction_slowpathd, 
	(
	param0
	);
	ld.param.f64 	%fd283, [retval0];
	ld.param.b32 	%r667, [retval0+8];
	} // callseq 0
$L__BB0_26:
	shl.b32 	%r406, %r667, 6;
	cvt.u64.u32 	%rd15, %r406;
	and.b64  	%rd16, %rd15, 64;
	add.s64 	%rd18, %rd17, %rd16;
	mul.rn.f64 	%fd121, %fd283, %fd283;
	and.b32  	%r407, %r667, 1;
	setp.eq.b32 	%p28, %r407, 1;
	selp.f64 	%fd122, 0dBDA8FF8320FD8164, 0d3DE5DB65F9785EBA, %p28;
	ld.global.nc.v2.f64 	{%fd123, %fd124}, [%rd18];
	fma.rn.f64 	%fd125, %fd122, %fd121, %fd123;
	fma.rn.f64 	%fd126, %fd125, %fd121, %fd124;
	ld.global.nc.v2.f64 	{%fd127, %fd128}, [%rd18+16];
	fma.rn.f64 	%fd129, %fd126, %fd121, %fd127;
	fma.rn.f64 	%fd130, %fd129, %fd121, %fd128;
	ld.global.nc.v2.f64 	{%fd131, %fd132}, [%rd18+32];
	fma.rn.f64 	%fd133, %fd130, %fd121, %fd131;
	fma.rn.f64 	%fd134, %fd133, %fd121, %fd132;
	fma.rn.f64 	%fd135, %fd134, %fd283, %fd283;
	fma.rn.f64 	%fd136, %fd134, %fd121, 0d3FF0000000000000;
	selp.f64 	%fd137, %fd136, %fd135, %p28;
	and.b32  	%r408, %r667, 2;
	setp.eq.s32 	%p29, %r408, 0;
	mov.f64 	%fd138, 0d0000000000000000;
	sub.f64 	%fd139, %fd138, %fd137;
	selp.f64 	%fd27, %fd137, %fd139, %p29;
	abs.f64 	%fd28, %fd10;
	setp.neu.f64 	%p30, %fd28, 0d7FF0000000000000;
	@%p30 bra 	$L__BB0_28;
	mov.f64 	%fd145, 0d0000000000000000;
	mul.rn.f64 	%fd285, %fd10, %fd145;
	mov.b32 	%r669, 1;
	bra.uni 	$L__BB0_31;
$L__BB0_28:
	mul.f64 	%fd140, %fd10, 0d3FE45F306DC9C883;
	cvt.rni.s32.f64 	%r668, %fd140;
	cvt.rn.f64.s32 	%fd141, %r668;
	fma.rn.f64 	%fd142, %fd141, 0dBFF921FB54442D18, %fd10;
	fma.rn.f64 	%fd143, %fd141, 0dBC91A62633145C00, %fd142;
	fma.rn.f64 	%fd285, %fd141, 0dB97B839A252049C0, %fd143;
	setp.ltu.f64 	%p31, %fd28, 0d41E0000000000000;
	@%p31 bra 	$L__BB0_30;
	{ // callseq 1, 0
	.param .b64 param0;
	st.param.f64 	[param0], %fd10;
	.param .align 16 .b8 retval0[16];
	call.uni (retval0), 
	__internal_trig_reduction_slowpathd, 
	(
	param0
	);
	ld.param.f64 	%fd285, [retval0];
	ld.param.b32 	%r668, [retval0+8];
	} // callseq 1
$L__BB0_30:
	add.s32 	%r669, %r668, 1;
$L__BB0_31:
	shl.b32 	%r411, %r669, 6;
	cvt.u64.u32 	%rd19, %r411;
	and.b64  	%rd20, %rd19, 64;
	add.s64 	%rd22, %rd17, %rd20;
	mul.rn.f64 	%fd146, %fd285, %fd285;
	and.b32  	%r412, %r669, 1;
	setp.eq.b32 	%p32, %r412, 1;
	selp.f64 	%fd147, 0dBDA8FF8320FD8164, 0d3DE5DB65F9785EBA, %p32;
	ld.global.nc.v2.f64 	{%fd148, %fd149}, [%rd22];
	fma.rn.f64 	%fd150, %fd147, %fd146, %fd148;
	fma.rn.f64 	%fd151, %fd150, %fd146, %fd149;
	ld.global.nc.v2.f64 	{%fd152, %fd153}, [%rd22+16];
	fma.rn.f64 	%fd154, %fd151, %fd146, %fd152;
	fma.rn.f64 	%fd155, %fd154, %fd146, %fd153;
	ld.global.nc.v2.f64 	{%fd156, %fd157}, [%rd22+32];
	fma.rn.f64 	%fd158, %fd155, %fd146, %fd156;
	fma.rn.f64 	%fd159, %fd158, %fd146, %fd157;
	fma.rn.f64 	%fd160, %fd159, %fd285, %fd285;
	fma.rn.f64 	%fd161, %fd159, %fd146, 0d3FF0000000000000;
	selp.f64 	%fd162, %fd161, %fd160, %p32;
	and.b32  	%r413, %r669, 2;
	setp.eq.s32 	%p33, %r413, 0;
	mov.f64 	%fd163, 0d0000000000000000;
	sub.f64 	%fd164, %fd163, %fd162;
	selp.f64 	%fd34, %fd162, %fd164, %p33;
	{
	.reg .b32 %temp; 
	mov.b64 	{%temp, %r86}, %fd34;
	}
	abs.f64 	%fd35, %fd34;
	setp.neu.f64 	%p34, %fd34, 0d0000000000000000;
	@%p34 bra 	$L__BB0_33;
	setp.lt.s32 	%p38, %r13, 0;
	setp.neu.f64 	%p39, %fd5, 0d3FE0000000000000;
	and.pred  	%p5, %p39, %p1;
	selp.b32 	%r417, %r86, 0, %p5;
	or.b32  	%r418, %r417, 2146435072;
	selp.b32 	%r419, %r418, %r417, %p38;
	mov.b32 	%r420, 0;
	mov.b64 	%fd287, {%r420, %r419};
	bra.uni 	$L__BB0_34;
$L__BB0_33:
	{ // callseq 2, 0
	.param .b64 param0;
	st.param.f64 	[param0], %fd35;
	.param .b64 param1;
	st.param.f64 	[param1], %fd3;
	.param .b64 retval0;
	call.uni (retval0), 
	__internal_accurate_pow, 
	(
	param0, 
	param1
	);
	ld.param.f64 	%fd165, [retval0];
	} // callseq 2
	setp.lt.s32 	%p35, %r86, 0;
	setp.neu.f64 	%p36, %fd3, %fd4;
	neg.f64 	%fd167, %fd165;
	mov.b64 	%rd23, %fd3;
	shr.u32 	%r414, %r13, 20;
	and.b32  	%r415, %r414, 2047;
	add.s32 	%r416, %r415, -1012;
	shl.b64 	%rd24, %rd23, %r416;
	setp.eq.s64 	%p37, %rd24, -9223372036854775808;
	selp.f64 	%fd168, %fd167, %fd165, %p37;
	selp.f64 	%fd169, %fd168, %fd165, %p35;
	selp.f64 	%fd170, 0dFFF8000000000000, %fd169, %p35;
	selp.f64 	%fd287, %fd170, %fd169, %p36;
	mov.pred 	%p5, %p1;
$L__BB0_34:
	add.f64 	%fd171, %fd3, %fd34;
	{
	.reg .b32 %temp; 
	mov.b64 	{%temp, %r421}, %fd171;
	}
	and.b32  	%r422, %r421, 2146435072;
	setp.ne.s32 	%p40, %r422, 2146435072;
	@%p40 bra 	$L__BB0_41;
	setp.num.f64 	%p41, %fd34, %fd3;
	@%p41 bra 	$L__BB0_37;
	add.rn.f64 	%fd287, %fd34, %fd3;
	bra.uni 	$L__BB0_41;
$L__BB0_37:
	setp.neu.f64 	%p42, %fd5, 0d7FF0000000000000;
	@%p42 bra 	$L__BB0_39;
	setp.lt.s32 	%p47, %r13, 0;
	setp.gt.f64 	%p48, %fd35, 0d3FF0000000000000;
	selp.b32 	%r430, 2146435072, 0, %p48;
	xor.b32  	%r431, %r430, 2146435072;
	selp.b32 	%r432, %r431, %r430, %p47;
	setp.eq.f64 	%p49, %fd34, 0dBFF0000000000000;
	selp.b32 	%r433, 1072693248, %r432, %p49;
	mov.b32 	%r434, 0;
	mov.b64 	%fd287, {%r434, %r433};
	bra.uni 	$L__BB0_41;
$L__BB0_39:
	setp.neu.f64 	%p43, %fd35, 0d7FF0000000000000;
	@%p43 bra 	$L__BB0_41;
	setp.lt.s32 	%p44, %r86, 0;
	and.b32  	%r423, %r13, 2147483647;
	setp.ne.s32 	%p45, %r423, 1071644672;
	setp.lt.s32 	%p46, %r13, 0;
	selp.b32 	%r424, 0, 2146435072, %p46;
	or.b32  	%r425, %r424, -2147483648;
	selp.b32 	%r426, %r425, %r424, %p45;
	selp.b32 	%r427, %r426, %r424, %p5;
	selp.b32 	%r428, %r427, %r424, %p44;
	mov.b32 	%r429, 0;
	mov.b64 	%fd287, {%r429, %r428};
$L__BB0_41:
	setp.eq.f64 	%p50, %fd3, 0d0000000000000000;
	setp.eq.f64 	%p51, %fd34, 0d3FF0000000000000;
	selp.f64 	%fd172, 0d3FF0000000000000, %fd287, %p51;
	selp.f64 	%fd43, 0d3FF0000000000000, %fd172, %p50;
	mov.f64 	%fd173, 0d3FF0000000000000;
	sub.f64 	%fd174, %fd173, %fd1;
	mul.f64 	%fd44, %fd174, %fd10;
	abs.f64 	%fd45, %fd44;
	setp.neu.f64 	%p52, %fd45, 0d7FF0000000000000;
	@%p52 bra 	$L__BB0_43;
	mov.f64 	%fd180, 0d0000000000000000;
	mul.rn.f64 	%fd289, %fd44, %fd180;
	mov.b32 	%r671, 1;
	bra.uni 	$L__BB0_46;
$L__BB0_43:
	mul.f64 	%fd175, %fd44, 0d3FE45F306DC9C883;
	cvt.rni.s32.f64 	%r670, %fd175;
	cvt.rn.f64.s32 	%fd176, %r670;
	fma.rn.f64 	%fd177, %fd176, 0dBFF921FB54442D18, %fd44;
	fma.rn.f64 	%fd178, %fd176, 0dBC91A62633145C00, %fd177;
	fma.rn.f64 	%fd289, %fd176, 0dB97B839A252049C0, %fd178;
	setp.ltu.f64 	%p53, %fd45, 0d41E0000000000000;
	@%p53 bra 	$L__BB0_45;
	{ // callseq 3, 0
	.param .b64 param0;
	st.param.f64 	[param0], %fd44;
	.param .align 16 .b8 retval0[16];
	call.uni (retval0), 
	__internal_trig_reduction_slowpathd, 
	(
	param0
	);
	ld.param.f64 	%fd289, [retval0];
	ld.param.b32 	%r670, [retval0+8];
	} // callseq 3
$L__BB0_45:
	add.s32 	%r671, %r670, 1;
$L__BB0_46:
	shl.b32 	%r437, %r671, 6;
	cvt.u64.u32 	%rd26, %r437;
	and.b64  	%rd27, %rd26, 64;
	add.s64 	%rd29, %rd17, %rd27;
	mul.rn.f64 	%fd181, %fd289, %fd289;
	and.b32  	%r438, %r671, 1;
	setp.eq.b32 	%p54, %r438, 1;
	selp.f64 	%fd182, 0dBDA8FF8320FD8164, 0d3DE5DB65F9785EBA, %p54;
	ld.global.nc.v2.f64 	{%fd183, %fd184}, [%rd29];
	fma.rn.f64 	%fd185, %fd182, %fd181, %fd183;
	fma.rn.f64 	%fd186, %fd185, %fd181, %fd184;
	ld.global.nc.v2.f64 	{%fd187, %fd188}, [%rd29+16];
	fma.rn.f64 	%fd189, %fd186, %fd181, %fd187;
	fma.rn.f64 	%fd190, %fd189, %fd181, %fd188;
	ld.global.nc.v2.f64 	{%fd191, %fd192}, [%rd29+32];
	fma.rn.f64 	%fd193, %fd190, %fd181, %fd191;
	fma.rn.f64 	%fd194, %fd193, %fd181, %fd192;
	fma.rn.f64 	%fd195, %fd194, %fd289, %fd289;
	fma.rn.f64 	%fd196, %fd194, %fd181, 0d3FF0000000000000;
	selp.f64 	%fd197, %fd196, %fd195, %p54;
	and.b32  	%r439, %r671, 2;
	setp.eq.s32 	%p55, %r439, 0;
	mov.f64 	%fd198, 0d0000000000000000;
	sub.f64 	%fd199, %fd198, %fd197;
	selp.f64 	%fd200, %fd197, %fd199, %p55;
	abs.f64 	%fd201, %fd200;
	max.f64 	%fd202, %fd20, 0d3DDB7CDFD9D7BDBB;
	div.rn.f64 	%fd51, %fd201, %fd202;
	{
	.reg .b32 %temp; 
	mov.b64 	{%temp, %r92}, %fd51;
	}
	abs.f64 	%fd52, %fd51;
	setp.neu.f64 	%p56, %fd51, 0d0000000000000000;
	@%p56 bra 	$L__BB0_48;
	setp.lt.s32 	%p60, %r14, 0;
	selp.b32 	%r443, %r92, 0, %p3;
	or.b32  	%r444, %r443, 2146435072;
	selp.b32 	%r445, %r444, %r443, %p60;
	mov.b32 	%r446, 0;
	mov.b64 	%fd291, {%r446, %r445};
	mov.pred 	%p6, %p3;
	bra.uni 	$L__BB0_49;
$L__BB0_48:
	{ // callseq 4, 0
	.param .b64 param0;
	st.param.f64 	[param0], %fd52;
	.param .b64 param1;
	st.param.f64 	[param1], %fd6;
	.param .b64 retval0;
	call.uni (retval0), 
	__internal_accurate_pow, 
	(
	param0, 
	param1
	);
	ld.param.f64 	%fd203, [retval0];
	} // callseq 4
	setp.lt.s32 	%p57, %r92, 0;
	setp.neu.f64 	%p58, %fd6, %fd7;
	neg.f64 	%fd205, %fd203;
	mov.b64 	%rd30, %fd6;
	shr.u32 	%r440, %r14, 20;
	and.b32  	%r441, %r440, 2047;
	add.s32 	%r442, %r441, -1012;
	shl.b64 	%rd31, %rd30, %r442;
	setp.eq.s64 	%p59, %rd31, -9223372036854775808;
	selp.f64 	%fd206, %fd205, %fd203, %p59;
	selp.f64 	%fd207, %fd206, %fd203, %p57;
	selp.f64 	%fd208, 0dFFF8000000000000, %fd207, %p57;
	selp.f64 	%fd291, %fd208, %fd207, %p58;
	mov.pred 	%p6, %p2;
$L__BB0_49:
	add.f64 	%fd209, %fd6, %fd51;
	{
	.reg .b32 %temp; 
	mov.b64 	{%temp, %r447}, %fd209;
	}
	and.b32  	%r448, %r447, 2146435072;
	setp.ne.s32 	%p61, %r448, 2146435072;
	@%p61 bra 	$L__BB0_56;
	setp.num.f64 	%p62, %fd51, %fd6;
	@%p62 bra 	$L__BB0_52;
	add.rn.f64 	%fd291, %fd51, %fd6;
	bra.uni 	$L__BB0_56;
$L__BB0_52:
	setp.neu.f64 	%p63, %fd8, 0d7FF0000000000000;
	@%p63 bra 	$L__BB0_54;
	setp.lt.s32 	%p68, %r14, 0;
	setp.gt.f64 	%p69, %fd52, 0d3FF0000000000000;
	selp.b32 	%r456, 2146435072, 0, %p69;
	xor.b32  	%r457, %r456, 2146435072;
	selp.b32 	%r458, %r457, %r456, %p68;
	mov.b32 	%r459, 0;
	mov.b64 	%fd291, {%r459, %r458};
	bra.uni 	$L__BB0_56;
$L__BB0_54:
	setp.neu.f64 	%p64, %fd52, 0d7FF0000000000000;
	@%p64 bra 	$L__BB0_56;
	setp.lt.s32 	%p65, %r92, 0;
	and.b32  	%r449, %r14, 2147483647;
	setp.ne.s32 	%p66, %r449, 1071644672;
	setp.lt.s32 	%p67, %r14, 0;
	selp.b32 	%r450, 0, 2146435072, %p67;
	or.b32  	%r451, %r450, -2147483648;
	selp.b32 	%r452, %r451, %r450, %p66;
	selp.b32 	%r453, %r452, %r450, %p6;
	selp.b32 	%r454, %r453, %r450, %p65;
	mov.b32 	%r455, 0;
	mov.b64 	%fd291, {%r455, %r454};
$L__BB0_56:
	ld.param.f32 	%f223, [_Z25simulate_levy_runs_kerneliifffffffPKfiiS0_PiS1_P24curandStatePhilox4_32_10_param_5];
	setp.eq.f64 	%p70, %fd6, 0d0000000000000000;
	setp.eq.f64 	%p71, %fd51, 0d3FF0000000000000;
	selp.f64 	%fd210, 0d3FF0000000000000, %fd291, %p71;
	selp.f64 	%fd211, 0d3FF0000000000000, %fd210, %p70;
	div.rn.f64 	%fd212, %fd27, %fd43;
	mul.f64 	%fd213, %fd212, %fd211;
	abs.f64 	%fd214, %fd213;
	setp.ne.f64 	%p72, %fd214, 0d7FF0000000000000;
	selp.f64 	%fd215, %fd213, 0d0000000000000000, %p72;
	cvt.f64.f32 	%fd216, %f223;
	fma.rn.f64 	%fd217, %fd215, %fd216, %fd9;
	abs.f64 	%fd60, %fd217;
	mov.b32 	%r676, 2;
	setp.eq.s32 	%p73, %r654, 1;
	mov.u32 	%r675, %r657;
	@%p73 bra 	$L__BB0_65;
	setp.eq.s32 	%p74, %r654, 3;
	@%p74 bra 	$L__BB0_61;
	setp.ne.s32 	%p75, %r654, 2;
	@%p75 bra 	$L__BB0_60;
	mov.b32 	%r676, 3;
	mov.u32 	%r675, %r656;
	bra.uni 	$L__BB0_65;
$L__BB0_60:
	add.s32 	%r676, %r654, 1;
	mov.u32 	%r675, %r658;
	bra.uni 	$L__BB0_65;
$L__BB0_61:
	add.s32 	%r662, %r662, 1;
	setp.ne.s32 	%p76, %r662, 0;
	@%p76 bra 	$L__BB0_64;
	add.s32 	%r661, %r661, 1;
	setp.ne.s32 	%p77, %r661, 0;
	@%p77 bra 	$L__BB0_64;
	add.s32 	%r660, %r660, 1;
	setp.eq.s32 	%p78, %r660, 0;
	selp.u32 	%r462, 1, 0, %p78;
	add.s32 	%r659, %r659, %r462;
	mov.b32 	%r661, 0;
$L__BB0_64:
	mov.b32 	%r464, -766435501;
	mul.hi.u32 	%r465, %r464, %r662;
	mul.lo.s32 	%r466, %r662, -766435501;
	mov.b32 	%r467, -845247145;
	mul.hi.u32 	%r468, %r467, %r660;
	mul.lo.s32 	%r469, %r660, -845247145;
	xor.b32  	%r470, %r10, %r468;
	xor.b32  	%r471, %r470, %r661;
	xor.b32  	%r472, %r465, %r11;
	xor.b32  	%r473, %r472, %r659;
	mul.hi.u32 	%r474, %r464, %r471;
	mul.lo.s32 	%r475, %r471, -766435501;
	mul.hi.u32 	%r476, %r467, %r473;
	mul.lo.s32 	%r477, %r473, -845247145;
	xor.b32  	%r478, %r469, %r476;
	add.s32 	%r479, %r10, -1640531527;
	xor.b32  	%r480, %r478, %r479;
	xor.b32  	%r481, %r466, %r474;
	add.s32 	%r482, %r11, -1150833019;
	xor.b32  	%r483, %r481, %r482;
	mul.hi.u32 	%r484, %r464, %r480;
	mul.lo.s32 	%r485, %r480, -766435501;
	mul.hi.u32 	%r486, %r467, %r483;
	mul.lo.s32 	%r487, %r483, -845247145;
	xor.b32  	%r488, %r477, %r486;
	add.s32 	%r489, %r10, 1013904242;
	xor.b32  	%r490, %r488, %r489;
	xor.b32  	%r491, %r475, %r484;
	add.s32 	%r492, %r11, 1993301258;
	xor.b32  	%r493, %r491, %r492;
	mul.hi.u32 	%r494, %r464, %r490;
	mul.lo.s32 	%r495, %r490, -766435501;
	mul.hi.u32 	%r496, %r467, %r493;
	mul.lo.s32 	%r497, %r493, -845247145;
	xor.b32  	%r498, %r487, %r496;
	add.s32 	%r499, %r10, -626627285;
	xor.b32  	%r500, %r498, %r499;
	xor.b32  	%r501, %r485, %r494;
	add.s32 	%r502, %r11, 842468239;
	xor.b32  	%r503, %r501, %r502;
	mul.hi.u32 	%r504, %r464, %r500;
	mul.lo.s32 	%r505, %r500, -766435501;
	mul.hi.u32 	%r506, %r467, %r503;
	mul.lo.s32 	%r507, %r503, -845247145;
	xor.b32  	%r508, %r497, %r506;
	add.s32 	%r509, %r10, 2027808484;
	xor.b32  	%r510, %r508, %r509;
	xor.b32  	%r511, %r495, %r504;
	add.s32 	%r512, %r11, -308364780;
	xor.b32  	%r513, %r511, %r512;
	mul.hi.u32 	%r514, %r464, %r510;
	mul.lo.s32 	%r515, %r510, -766435501;
	mul.hi.u32 	%r516, %r467, %r513;
	mul.lo.s32 	%r517, %r513, -845247145;
	xor.b32  	%r518, %r507, %r516;
	add.s32 	%r519, %r10, 387276957;
	xor.b32  	%r520, %r518, %r519;
	xor.b32  	%r521, %r505, %r514;
	add.s32 	%r522, %r11, -1459197799;
	xor.b32  	%r523, %r521, %r522;
	mul.hi.u32 	%r524, %r464, %r520;
	mul.lo.s32 	%r525, %r520, -766435501;
	mul.hi.u32 	%r526, %r467, %r523;
	mul.lo.s32 	%r527, %r523, -845247145;
	xor.b32  	%r528, %r517, %r526;
	add.s32 	%r529, %r10, -1253254570;
	xor.b32  	%r530, %r528, %r529;
	xor.b32  	%r531, %r515, %r524;
	add.s32 	%r532, %r11, 1684936478;
	xor.b32  	%r533, %r531, %r532;
	mul.hi.u32 	%r534, %r464, %r530;
	mul.lo.s32 	%r535, %r530, -766435501;
	mul.hi.u32 	%r536, %r467, %r533;
	mul.lo.s32 	%r537, %r533, -845247145;
	xor.b32  	%r538, %r527, %r536;
	add.s32 	%r539, %r10, 1401181199;
	xor.b32  	%r540, %r538, %r539;
	xor.b32  	%r541, %r525, %r534;
	add.s32 	%r542, %r11, 534103459;
	xor.b32  	%r543, %r541, %r542;
	mul.hi.u32 	%r544, %r464, %r540;
	mul.lo.s32 	%r545, %r540, -766435501;
	mul.hi.u32 	%r546, %r467, %r543;
	mul.lo.s32 	%r547, %r543, -845247145;
	xor.b32  	%r548, %r537, %r546;
	add.s32 	%r549, %r10, -239350328;
	xor.b32  	%r550, %r548, %r549;
	xor.b32  	%r551, %r535, %r544;
	add.s32 	%r552, %r11, -616729560;
	xor.b32  	%r553, %r551, %r552;
	mul.hi.u32 	%r554, %r464, %r550;
	mul.lo.s32 	%r101, %r550, -766435501;
	mul.hi.u32 	%r555, %r467, %r553;
	mul.lo.s32 	%r657, %r553, -845247145;
	xor.b32  	%r556, %r547, %r555;
	add.s32 	%r557, %r10, -1879881855;
	xor.b32  	%r658, %r556, %r557;
	xor.b32  	%r558, %r545, %r554;
	add.s32 	%r559, %r11, -1767562579;
	xor.b32  	%r656, %r558, %r559;
	mov.b32 	%r676, 0;
	mov.u32 	%r675, %r655;
	mov.u32 	%r655, %r101;
$L__BB0_65:
	mov.f64 	%fd218, 0d0000000000000000;
	mov.f64 	%fd219, 0d7FF0000000000000;
	mul.rn.f64 	%fd293, %fd219, %fd218;
	cvt.rn.f64.u32 	%fd220, %r675;
	fma.rn.f64 	%fd221, %fd220, 0d3DF0000000000000, 0d3DF0000000000000;
	add.f64 	%fd222, %fd221, %fd221;
	mul.f64 	%fd62, %fd222, 0d400921FB54442D18;
	setp.eq.f64 	%p79, %fd62, 0d7FF0000000000000;
	mov.b32 	%r686, 1;
	@%p79 bra 	$L__BB0_69;
	mul.f64 	%fd223, %fd62, 0d3FE45F306DC9C883;
	cvt.rni.s32.f64 	%r685, %fd223;
	cvt.rn.f64.s32 	%fd224, %r685;
	fma.rn.f64 	%fd225, %fd224, 0dBFF921FB54442D18, %fd62;
	fma.rn.f64 	%fd226, %fd224, 0dBC91A62633145C00, %fd225;
	fma.rn.f64 	%fd293, %fd224, 0dB97B839A252049C0, %fd226;
	setp.ltu.f64 	%p80, %fd62, 0d41E0000000000000;
	@%p80 bra 	$L__BB0_68;
	{ // callseq 5, 0
	.param .b64 param0;
	st.param.f64 	[param0], %fd62;
	.param .align 16 .b8 retval0[16];
	call.uni (retval0), 
	__internal_trig_reduction_slowpathd, 
	(
	param0
	);
	ld.param.f64 	%fd293, [retval0];
	ld.param.b32 	%r685, [retval0+8];
	} // callseq 5
$L__BB0_68:
	add.s32 	%r686, %r685, 1;
$L__BB0_69:
	mov.f64 	%fd228, 0d0000000000000000;
	mov.f64 	%fd229, 0d7FF0000000000000;
	mul.rn.f64 	%fd294, %fd229, %fd228;
	shl.b32 	%r564, %r686, 6;
	cvt.u64.u32 	%rd33, %r564;
	and.b64  	%rd34, %rd33, 64;
	add.s64 	%rd36, %rd17, %rd34;
	mul.rn.f64 	%fd230, %fd293, %fd293;
	and.b32  	%r565, %r686, 1;
	setp.eq.b32 	%p82, %r565, 1;
	selp.f64 	%fd231, 0dBDA8FF8320FD8164, 0d3DE5DB65F9785EBA, %p82;
	ld.global.nc.v2.f64 	{%fd232, %fd233}, [%rd36];
	fma.rn.f64 	%fd234, %fd231, %fd230, %fd232;
	fma.rn.f64 	%fd235, %fd234, %fd230, %fd233;
	ld.global.nc.v2.f64 	{%fd236, %fd237}, [%rd36+16];
	fma.rn.f64 	%fd238, %fd235, %fd230, %fd236;
	fma.rn.f64 	%fd239, %fd238, %fd230, %fd237;
	ld.global.nc.v2.f64 	{%fd240, %fd241}, [%rd36+32];
	fma.rn.f64 	%fd242, %fd239, %fd230, %fd240;
	fma.rn.f64 	%fd243, %fd242, %fd230, %fd241;
	fma.rn.f64 	%fd244, %fd243, %fd293, %fd293;
	fma.rn.f64 	%fd245, %fd243, %fd230, 0d3FF0000000000000;
	selp.f64 	%fd246, %fd245, %fd244, %p82;
	and.b32  	%r566, %r686, 2;
	setp.eq.s32 	%p83, %r566, 0;
	sub.f64 	%fd247, %fd228, %fd246;
	selp.f64 	%fd248, %fd246, %fd247, %p83;
	mul.f64 	%fd68, %fd60, %fd248;
	mov.b32 	%r687, 0;
	@%p79 bra 	$L__BB0_72;
	mul.f64 	%fd249, %fd62, 0d3FE45F306DC9C883;
	cvt.rni.s32.f64 	%r687, %fd249;
	cvt.rn.f64.s32 	%fd250, %r687;
	fma.rn.f64 	%fd251, %fd250, 0dBFF921FB54442D18, %fd62;
	fma.rn.f64 	%fd252, %fd250, 0dBC91A62633145C00, %fd251;
	fma.rn.f64 	%fd294, %fd250, 0dB97B839A252049C0, %fd252;
	setp.ltu.f64 	%p84, %fd62, 0d41E0000000000000;
	@%p84 bra 	$L__BB0_72;
	{ // callseq 6, 0
	.param .b64 param0;
	st.param.f64 	[param0], %fd62;
	.param .align 16 .b8 retval0[16];
	call.uni (retval0), 
	__internal_trig_reduction_slowpathd, 
	(
	param0
	);
	ld.param.f64 	%fd294, [retval0];
	ld.param.b32 	%r687, [retval0+8];
	} // callseq 6
$L__BB0_72:
	shl.b32 	%r568, %r687, 6;
	cvt.u64.u32 	%rd37, %r568;
	and.b64  	%rd38, %rd37, 64;
	mov.u64 	%rd39, __cudart_sin_cos_coeffs;
	add.s64 	%rd40, %rd39, %rd38;
	mul.rn.f64 	%fd254, %fd294, %fd294;
	and.b32  	%r569, %r687, 1;
	setp.eq.b32 	%p85, %r569, 1;
	selp.f64 	%fd255, 0dBDA8FF8320FD8164, 0d3DE5DB65F9785EBA, %p85;
	ld.global.nc.v2.f64 	{%fd256, %fd257}, [%rd40];
	fma.rn.f64 	%fd258, %fd255, %fd254, %fd256;
	fma.rn.f64 	%fd259, %fd258, %fd254, %fd257;
	ld.global.nc.v2.f64 	{%fd260, %fd261}, [%rd40+16];
	fma.rn.f64 	%fd262, %fd259, %fd254, %fd260;
	fma.rn.f64 	%fd263, %fd262, %fd254, %fd261;
	ld.global.nc.v2.f64 	{%fd264, %fd265}, [%rd40+32];
	fma.rn.f64 	%fd266, %fd263, %fd254, %fd264;
	fma.rn.f64 	%fd267, %fd266, %fd254, %fd265;
	fma.rn.f64 	%fd268, %fd267, %fd294, %fd294;
	fma.rn.f64 	%fd269, %fd267, %fd254, 0d3FF0000000000000;
	selp.f64 	%fd270, %fd269, %fd268, %p85;
	and.b32  	%r570, %r687, 2;
	setp.eq.s32 	%p86, %r570, 0;
	mov.f64 	%fd271, 0d0000000000000000;
	sub.f64 	%fd272, %fd271, %fd270;
	selp.f64 	%fd273, %fd270, %fd272, %p86;
	mul.f64 	%fd72, %fd60, %fd273;
	mul.f64 	%fd274, %fd72, %fd72;
	fma.rn.f64 	%fd73, %fd68, %fd68, %fd274;
	sqrt.rn.f64 	%fd74, %fd73;
	cvt.rzi.s32.f64 	%r571, %fd74;
	max.s32 	%r689, %r571, 1;
	setp.gt.f64 	%p87, %fd74, 0d430C6BF526340000;
	@%p87 bra 	$L__BB0_75;
	mov.u32 	%r688, %r689;
$L__BB0_74:
	mov.u32 	%r689, %r688;
	cvt.rn.f64.u32 	%fd275, %r689;
	div.rn.f64 	%fd276, %fd74, %fd275;
	setp.gt.f64 	%p88, %fd276, 0d3FF0000000000000;
	add.s32 	%r688, %r689, 1;
	@%p88 bra 	$L__BB0_74;
$L__BB0_75:
	setp.eq.f64 	%p89, %fd73, 0d0000000000000000;
	selp.b32 	%r127, 1, %r689, %p89;
	cvt.rn.f64.u32 	%fd277, %r127;
	div.rn.f64 	%fd278, %fd68, %fd277;
	cvt.rn.f32.f64 	%f11, %fd278;
	div.rn.f64 	%fd279, %fd72, %fd277;
	cvt.rn.f32.f64 	%f12, %fd279;
	mov.b32 	%r690, 0;
	mov.u32 	%r692, %r710;
	mov.u32 	%r693, %r643;
	bra.uni 	$L__BB0_77;
$L__BB0_76:
	ld.param.u32 	%r625, [_Z25simulate_levy_runs_kerneliifffffffPKfiiS0_PiS1_P24curandStatePhilox4_32_10_param_1];
	add.s32 	%r690, %r690, 1;
	setp.ge.s32 	%p157, %r690, %r127;
	setp.ge.s32 	%p158, %r643, %r625;
	or.pred  	%p159, %p157, %p158;
	mov.u32 	%r692, %r710;
	mov.u32 	%r693, %r643;
	@%p159 bra 	$L__BB0_115;
$L__BB0_77:
	ld.param.f32 	%f227, [_Z25simulate_levy_runs_kerneliifffffffPKfiiS0_PiS1_P24curandStatePhilox4_32_10_param_8];
	mov.b32 	%r573, %f5;
	and.b32  	%r133, %r573, -8388608;
	add.f32 	%f64, %f233, %f11;
	add.f32 	%f15, %f227, %f64;
	abs.f32 	%f236, %f15;
	setp.lt.f32 	%p90, %f236, %f4;
	@%p90 bra 	$L__BB0_88;
	setp.gtu.f32 	%p91, %f236, %f5;
	@%p91 bra 	$L__BB0_85;
	div.approx.f32 	%f65, %f236, %f4;
	cvt.rzi.f32.f32 	%f234, %f65;
	fma.rn.f32 	%f18, %f6, %f234, %f236;
	mov.b32 	%r134, %f18;
	mov.b32 	%r574, %f4;
	setp.lt.u32 	%p92, %r134, %r574;
	@%p92 bra 	$L__BB0_84;
	setp.lt.u32 	%p93, %r134, -2147483647;
	@%p93 bra 	$L__BB0_82;
	add.f32 	%f70, %f234, 0fBF800000;
	setp.lt.f32 	%p96, %f18, %f6;
	add.f32 	%f71, %f70, 0fBF800000;
	selp.f32 	%f234, %f71, %f70, %p96;
	bra.uni 	$L__BB0_84;
$L__BB0_82:
	add.f32 	%f234, %f234, 0f3F800000;
	add.f32 	%f66, %f4, %f4;
	setp.ltu.f32 	%p94, %f18, %f66;
	@%p94 bra 	$L__BB0_84;
	add.f32 	%f67, %f234, 0f3F800000;
	fma.rn.f32 	%f68, %f4, 0fC0400000, %f18;
	setp.ge.f32 	%p95, %f68, 0f00000000;
	add.f32 	%f69, %f67, 0f3F800000;
	selp.f32 	%f234, %f69, %f67, %p95;
$L__BB0_84:
	fma.rn.f32 	%f236, %f6, %f234, %f236;
	bra.uni 	$L__BB0_88;
$L__BB0_85:
	mov.b32 	%r135, %f236;
	and.b32  	%r575, %r135, 8388607;
	or.b32  	%r694, %r575, 1065353216;
	mov.b32 	%f235, %r694;
	sub.s32 	%r576, %r135, %r133;
	and.b32  	%r577, %r576, -8388608;
	add.s32 	%r695, %r577, 192937984;
	setp.eq.s32 	%p97, %r695, 0;
	@%p97 bra 	$L__BB0_87;
$L__BB0_86:
	min.u32 	%r578, %r695, 192937984;
	add.s32 	%r579, %r694, %r578;
	mov.b32 	%f72, %r579;
	mul.f32 	%f73, %f7, %f72;
	fma.rn.f32 	%f74, %f8, %f73, %f72;
	fma.rn.f32 	%f75, %f74, %f7, %f73;
	fma.rn.f32 	%f76, %f8, %f75, %f72;
	fma.rz.f32 	%f77, %f76, %f7, %f75;
	cvt.rzi.f32.f32 	%f78, %f77;
	fma.rn.f32 	%f235, %f8, %f78, %f72;
	sub.s32 	%r695, %r695, %r578;
	mov.b32 	%r694, %f235;
	setp.ne.s32 	%p98, %r695, 0;
	setp.ne.s32 	%p99, %r694, 0;
	and.pred  	%p100, %p98, %p99;
	@%p100 bra 	$L__BB0_86;
$L__BB0_87:
	setp.leu.f32 	%p101, %f4, 0f00000000;
	setp.gt.u32 	%p102, %r135, 2139095039;
	mov.b32 	%f80, %r133;
	selp.f32 	%f81, 0f7FFFFFFF, %f80, %p102;
	selp.f32 	%f82, 0f7FFFFFFF, %f81, %p101;
	mul.f32 	%f83, %f235, 0f34000000;
	mul.f32 	%f236, %f82, %f83;
$L__BB0_88:
	ld.param.f32 	%f228, [_Z25simulate_levy_runs_kerneliifffffffPKfiiS0_PiS1_P24curandStatePhilox4_32_10_param_8];
	abs.f32 	%f84, %f236;
	setp.nan.f32 	%p103, %f84, %f84;
	copysign.f32 	%f85, %f15, %f236;
	selp.f32 	%f86, %f236, %f85, %p103;
	setp.lt.f32 	%p104, %f86, 0f00000000;
	add.f32 	%f87, %f3, %f86;
	selp.f32 	%f88, %f87, %f86, %p104;
	sub.f32 	%f233, %f88, %f228;
	add.f32 	%f89, %f232, %f12;
	add.f32 	%f30, %f228, %f89;
	abs.f32 	%f239, %f30;
	setp.lt.f32 	%p105, %f239, %f4;
	@%p105 bra 	$L__BB0_99;
	setp.gtu.f32 	%p106, %f239, %f5;
	@%p106 bra 	$L__BB0_96;
	div.approx.f32 	%f90, %f239, %f4;
	cvt.rzi.f32.f32 	%f237, %f90;
	fma.rn.f32 	%f33, %f6, %f237, %f239;
	mov.b32 	%r142, %f33;
	mov.b32 	%r580, %f4;
	setp.lt.u32 	%p107, %r142, %r580;
	@%p107 bra 	$L__BB0_95;
	setp.lt.u32 	%p108, %r142, -2147483647;
	@%p108 bra 	$L__BB0_93;
	add.f32 	%f95, %f237, 0fBF800000;
	setp.lt.f32 	%p111, %f33, %f6;
	add.f32 	%f96, %f95, 0fBF800000;
	selp.f32 	%f237, %f96, %f95, %p111;
	bra.uni 	$L__BB0_95;
$L__BB0_93:
	add.f32 	%f237, %f237, 0f3F800000;
	add.f32 	%f91, %f4, %f4;
	setp.ltu.f32 	%p109, %f33, %f91;
	@%p109 bra 	$L__BB0_95;
	add.f32 	%f92, %f237, 0f3F800000;
	fma.rn.f32 	%f93, %f4, 0fC0400000, %f33;
	setp.ge.f32 	%p110, %f93, 0f00000000;
	add.f32 	%f94, %f92, 0f3F800000;
	selp.f32 	%f237, %f94, %f92, %p110;
$L__BB0_95:
	fma.rn.f32 	%f239, %f6, %f237, %f239;
	bra.uni 	$L__BB0_99;
$L__BB0_96:
	mov.b32 	%r143, %f239;
	and.b32  	%r581, %r143, 8388607;
	or.b32  	%r696, %r581, 1065353216;
	mov.b32 	%f238, %r696;
	sub.s32 	%r582, %r143, %r133;
	and.b32  	%r583, %r582, -8388608;
	add.s32 	%r697, %r583, 192937984;
	setp.eq.s32 	%p112, %r697, 0;
	@%p112 bra 	$L__BB0_98;
$L__BB0_97:
	min.u32 	%r584, %r697, 192937984;
	add.s32 	%r585, %r696, %r584;
	mov.b32 	%f97, %r585;
	mul.f32 	%f98, %f7, %f97;
	fma.rn.f32 	%f99, %f8, %f98, %f97;
	fma.rn.f32 	%f100, %f99, %f7, %f98;
	fma.rn.f32 	%f101, %f8, %f100, %f97;
	fma.rz.f32 	%f102, %f101, %f7, %f100;
	cvt.rzi.f32.f32 	%f103, %f102;
	fma.rn.f32 	%f238, %f8, %f103, %f97;
	sub.s32 	%r697, %r697, %r584;
	mov.b32 	%r696, %f238;
	setp.ne.s32 	%p113, %r697, 0;
	setp.ne.s32 	%p114, %r696, 0;
	and.pred  	%p115, %p113, %p114;
	@%p115 bra 	$L__BB0_97;
$L__BB0_98:
	setp.leu.f32 	%p116, %f4, 0f00000000;
	setp.gt.u32 	%p117, %r143, 2139095039;
	mov.b32 	%f105, %r133;
	selp.f32 	%f106, 0f7FFFFFFF, %f105, %p117;
	selp.f32 	%f107, 0f7FFFFFFF, %f106, %p116;
	mul.f32 	%f108, %f238, 0f34000000;
	mul.f32 	%f239, %f107, %f108;
$L__BB0_99:
	ld.param.u32 	%r628, [_Z25simulate_levy_runs_kerneliifffffffPKfiiS0_PiS1_P24curandStatePhilox4_32_10_param_10];
	ld.param.f32 	%f229, [_Z25simulate_levy_runs_kerneliifffffffPKfiiS0_PiS1_P24curandStatePhilox4_32_10_param_8];
	setp.lt.s32 	%p118, %r628, 1;
	abs.f32 	%f110, %f239;
	setp.nan.f32 	%p119, %f110, %f110;
	copysign.f32 	%f111, %f30, %f239;
	selp.f32 	%f112, %f239, %f111, %p119;
	setp.lt.f32 	%p120, %f112, 0f00000000;
	add.f32 	%f113, %f3, %f112;
	selp.f32 	%f114, %f113, %f112, %p120;
	sub.f32 	%f232, %f114, %f229;
	add.s32 	%r643, %r693, 1;
	mov.b32 	%r709, -1;
	mov.f32 	%f247, 0f5D5E0B6B;
	@%p118 bra 	$L__BB0_111;
	ld.param.u32 	%r629, [_Z25simulate_levy_runs_kerneliifffffffPKfiiS0_PiS1_P24curandStatePhilox4_32_10_param_10];
	ld.param.u64 	%rd54, [_Z25simulate_levy_runs_kerneliifffffffPKfiiS0_PiS1_P24curandStatePhilox4_32_10_param_9];
	cvta.to.global.u64 	%rd1, %rd54;
	setp.lt.u32 	%p121, %r629, 8;
	mov.f32 	%f247, 0f5D5E0B6B;
	mov.b32 	%r709, -1;
	mov.b32 	%r704, 0;
	@%p121 bra 	$L__BB0_103;
	mov.f32 	%f247, 0f5D5E0B6B;
	mov.b32 	%r709, -1;
	mov.b32 	%r698, 0;
$L__BB0_102:
	.pragma "nounroll";
	shl.b32 	%r592, %r698, 1;
	mul.wide.u32 	%rd41, %r592, 4;
	add.s64 	%rd42, %rd1, %rd41;
	ld.global.f32 	%f118, [%rd42];
	ld.global.f32 	%f119, [%rd42+4];
	sub.f32 	%f120, %f233, %f118;
	sub.f32 	%f121, %f232, %f119;
	mul.f32 	%f122, %f121, %f121;
	fma.rn.f32 	%f123, %f120, %f120, %f122;
	setp.lt.f32 	%p122, %f123, %f247;
	selp.f32 	%f124, %f123, %f247, %p122;
	selp.b32 	%r593, %r698, %r709, %p122;
	add.s32 	%r594, %r698, 1;
	ld.global.f32 	%f125, [%rd42+8];
	ld.global.f32 	%f126, [%rd42+12];
	sub.f32 	%f127, %f233, %f125;
	sub.f32 	%f128, %f232, %f126;
	mul.f32 	%f129, %f128, %f128;
	fma.rn.f32 	%f130, %f127, %f127, %f129;
	setp.lt.f32 	%p123, %f130, %f124;
	selp.f32 	%f131, %f130, %f124, %p123;
	selp.b32 	%r595, %r594, %r593, %p123;
	add.s32 	%r596, %r698, 2;
	ld.global.f32 	%f132, [%rd42+16];
	ld.global.f32 	%f133, [%rd42+20];
	sub.f32 	%f134, %f233, %f132;
	sub.f32 	%f135, %f232, %f133;
	mul.f32 	%f136, %f135, %f135;
	fma.rn.f32 	%f137, %f134, %f134, %f136;
	setp.lt.f32 	%p124, %f137, %f131;
	selp.f32 	%f138, %f137, %f131, %p124;
	selp.b32 	%r597, %r596, %r595, %p124;
	add.s32 	%r598, %r698, 3;
	ld.global.f32 	%f139, [%rd42+24];
	ld.global.f32 	%f140, [%rd42+28];
	sub.f32 	%f141, %f233, %f139;
	sub.f32 	%f142, %f232, %f140;
	mul.f32 	%f143, %f142, %f142;
	fma.rn.f32 	%f144, %f141, %f141, %f143;
	setp.lt.f32 	%p125, %f144, %f138;
	selp.f32 	%f145, %f144, %f138, %p125;
	selp.b32 	%r599, %r598, %r597, %p125;
	add.s32 	%r600, %r698, 4;
	ld.global.f32 	%f146, [%rd42+32];
	ld.global.f32 	%f147, [%rd42+36];
	sub.f32 	%f148, %f233, %f146;
	sub.f32 	%f149, %f232, %f147;
	mul.f32 	%f150, %f149, %f149;
	fma.rn.f32 	%f151, %f148, %f148, %f150;
	setp.lt.f32 	%p126, %f151, %f145;
	selp.f32 	%f152, %f151, %f145, %p126;
	selp.b32 	%r601, %r600, %r599, %p126;
	add.s32 	%r602, %r698, 5;
	ld.global.f32 	%f153, [%rd42+40];
	ld.global.f32 	%f154, [%rd42+44];
	sub.f32 	%f155, %f233, %f153;
	sub.f32 	%f156, %f232, %f154;
	mul.f32 	%f157, %f156, %f156;
	fma.rn.f32 	%f158, %f155, %f155, %f157;
	setp.lt.f32 	%p127, %f158, %f152;
	selp.f32 	%f159, %f158, %f152, %p127;
	selp.b32 	%r603, %r602, %r601, %p127;
	add.s32 	%r604, %r698, 6;
	ld.global.f32 	%f160, [%rd42+48];
	ld.global.f32 	%f161, [%rd42+52];
	sub.f32 	%f162, %f233, %f160;
	sub.f32 	%f163, %f232, %f161;
	mul.f32 	%f164, %f163, %f163;
	fma.rn.f32 	%f165, %f162, %f162, %f164;
	setp.lt.f32 	%p128, %f165, %f159;
	selp.f32 	%f166, %f165, %f159, %p128;
	selp.b32 	%r605, %r604, %r603, %p128;
	add.s32 	%r606, %r698, 7;
	ld.global.f32 	%f167, [%rd42+56];
	ld.global.f32 	%f168, [%rd42+60];
	sub.f32 	%f169, %f233, %f167;
	sub.f32 	%f170, %f232, %f168;
	mul.f32 	%f171, %f170, %f170;
	fma.rn.f32 	%f172, %f169, %f169, %f171;
	setp.lt.f32 	%p129, %f172, %f166;
	selp.f32 	%f247, %f172, %f166, %p129;
	selp.b32 	%r709, %r606, %r605, %p129;
	add.s32 	%r698, %r698, 8;
	setp.ne.s32 	%p130, %r698, %r16;
	mov.u32 	%r704, %r16;
	@%p130 bra 	$L__BB0_102;
$L__BB0_103:
	setp.eq.s32 	%p131, %r15, 0;
	@%p131 bra 	$L__BB0_111;
	add.s32 	%r608, %r15, -1;
	setp.lt.u32 	%p132, %r608, 3;
	@%p132 bra 	$L__BB0_106;
	shl.b32 	%r609, %r704, 1;
	mul.wide.u32 	%rd43, %r609, 4;
	add.s64 	%rd44, %rd1, %rd43;
	ld.global.f32 	%f174, [%rd44];
	ld.global.f32 	%f175, [%rd44+4];
	sub.f32 	%f176, %f233, %f174;
	sub.f32 	%f177, %f232, %f175;
	mul.f32 	%f178, %f177, %f177;
	fma.rn.f32 	%f179, %f176, %f176, %f178;
	setp.lt.f32 	%p133, %f179, %f247;
	selp.f32 	%f180, %f179, %f247, %p133;
	selp.b32 	%r610, %r704, %r709, %p133;
	add.s32 	%r611, %r704, 1;
	ld.global.f32 	%f181, [%rd44+8];
	ld.global.f32 	%f182, [%rd44+12];
	sub.f32 	%f183, %f233, %f181;
	sub.f32 	%f184, %f232, %f182;
	mul.f32 	%f185, %f184, %f184;
	fma.rn.f32 	%f186, %f183, %f183, %f185;
	setp.lt.f32 	%p134, %f186, %f180;
	selp.f32 	%f187, %f186, %f180, %p134;
	selp.b32 	%r612, %r611, %r610, %p134;
	add.s32 	%r613, %r704, 2;
	ld.global.f32 	%f188, [%rd44+16];
	ld.global.f32 	%f189, [%rd44+20];
	sub.f32 	%f190, %f233, %f188;
	sub.f32 	%f191, %f232, %f189;
	mul.f32 	%f192, %f191, %f191;
	fma.rn.f32 	%f193, %f190, %f190, %f192;
	setp.lt.f32 	%p135, %f193, %f187;
	selp.f32 	%f194, %f193, %f187, %p135;
	selp.b32 	%r614, %r613, %r612, %p135;
	add.s32 	%r615, %r704, 3;
	ld.global.f32 	%f195, [%rd44+24];
	ld.global.f32 	%f196, [%rd44+28];
	sub.f32 	%f197, %f233, %f195;
	sub.f32 	%f198, %f232, %f196;
	mul.f32 	%f199, %f198, %f198;
	fma.rn.f32 	%f200, %f197, %f197, %f199;
	setp.lt.f32 	%p136, %f200, %f194;
	selp.f32 	%f247, %f200, %f194, %p136;
	selp.b32 	%r709, %r615, %r614, %p136;
	add.s32 	%r704, %r704, 4;
$L__BB0_106:
	ld.param.u32 	%r630, [_Z25simulate_levy_runs_kerneliifffffffPKfiiS0_PiS1_P24curandStatePhilox4_32_10_param_10];
	and.b32  	%r617, %r630, 3;
	setp.eq.s32 	%p137, %r617, 0;
	@%p137 bra 	$L__BB0_111;
	setp.eq.s32 	%p138, %r617, 1;
	@%p138 bra 	$L__BB0_109;
	shl.b32 	%r618, %r704, 1;
	mul.wide.u32 	%rd45, %r618, 4;
	add.s64 	%rd46, %rd1, %rd45;
	ld.global.f32 	%f202, [%rd46];
	ld.global.f32 	%f203, [%rd46+4];
	sub.f32 	%f204, %f233, %f202;
	sub.f32 	%f205, %f232, %f203;
	mul.f32 	%f206, %f205, %f205;
	fma.rn.f32 	%f207, %f204, %f204, %f206;
	setp.lt.f32 	%p139, %f207, %f247;
	selp.f32 	%f208, %f207, %f247, %p139;
	selp.b32 	%r619, %r704, %r709, %p139;
	add.s32 	%r620, %r704, 1;
	ld.global.f32 	%f209, [%rd46+8];
	ld.global.f32 	%f210, [%rd46+12];
	sub.f32 	%f211, %f233, %f209;
	sub.f32 	%f212, %f232, %f210;
	mul.f32 	%f213, %f212, %f212;
	fma.rn.f32 	%f214, %f211, %f211, %f213;
	setp.lt.f32 	%p140, %f214, %f208;
	selp.f32 	%f247, %f214, %f208, %p140;
	selp.b32 	%r709, %r620, %r619, %p140;
	add.s32 	%r704, %r704, 2;
$L__BB0_109:
	ld.param.u32 	%r631, [_Z25simulate_levy_runs_kerneliifffffffPKfiiS0_PiS1_P24curandStatePhilox4_32_10_param_10];
	and.b32  	%r621, %r631, 1;
	setp.eq.b32 	%p141, %r621, 1;
	not.pred 	%p142, %p141;
	@%p142 bra 	$L__BB0_111;
	shl.b32 	%r622, %r704, 1;
	mul.wide.u32 	%rd47, %r622, 4;
	add.s64 	%rd48, %rd1, %rd47;
	ld.global.f32 	%f215, [%rd48];
	ld.global.f32 	%f216, [%rd48+4];
	sub.f32 	%f217, %f233, %f215;
	sub.f32 	%f218, %f232, %f216;
	mul.f32 	%f219, %f218, %f218;
	fma.rn.f32 	%f220, %f217, %f217, %f219;
	setp.lt.f32 	%p143, %f220, %f247;
	selp.f32 	%f247, %f220, %f247, %p143;
	selp.b32 	%r709, %r704, %r709, %p143;
$L__BB0_111:
	ld.param.f32 	%f225, [_Z25simulate_levy_runs_kerneliifffffffPKfiiS0_PiS1_P24curandStatePhilox4_32_10_param_7];
	setp.eq.s32 	%p144, %r709, -1;
	setp.gtu.f32 	%p145, %f247, %f225;
	or.pred  	%p146, %p144, %p145;
	mov.u32 	%r710, %r692;
	@%p146 bra 	$L__BB0_114;
	ld.param.u32 	%r632, [_Z25simulate_levy_runs_kerneliifffffffPKfiiS0_PiS1_P24curandStatePhilox4_32_10_param_11];
	setp.eq.s32 	%p147, %r709, %r632;
	setp.gt.s32 	%p148, %r693, 59;
	setp.eq.s32 	%p149, %r692, -1;
	and.pred  	%p150, %p147, %p149;
	and.pred  	%p151, %p150, %p148;
	mov.u32 	%r710, %r643;
	@%p151 bra 	$L__BB0_114;
	ld.param.u32 	%r633, [_Z25simulate_levy_runs_kerneliifffffffPKfiiS0_PiS1_P24curandStatePhilox4_32_10_param_11];
	setp.ne.s32 	%p152, %r709, %r633;
	setp.eq.s32 	%p153, %r711, -1;
	selp.b32 	%r623, %r643, %r711, %p153;
	selp.b32 	%r711, %r623, %r711, %p152;
	mov.u32 	%r710, %r692;
$L__BB0_114:
	setp.ne.s32 	%p154, %r710, -1;
	setp.ne.s32 	%p155, %r711, -1;
	and.pred  	%p7, %p154, %p155;
	not.pred 	%p156, %p7;
	@%p156 bra 	$L__BB0_76;
$L__BB0_115:
	ld.param.u32 	%r626, [_Z25simulate_levy_runs_kerneliifffffffPKfiiS0_PiS1_P24curandStatePhilox4_32_10_param_1];
	setp.lt.s32 	%p160, %r643, %r626;
	and.pred  	%p162, %p156, %p160;
	mov.u32 	%r18, %r655;
	mov.u32 	%r19, %r656;
	@%p162 bra 	$L__BB0_2;
$L__BB0_116:
	ld.param.u64 	%rd57, [_Z25simulate_levy_runs_kerneliifffffffPKfiiS0_PiS1_P24curandStatePhilox4_32_10_param_14];
	ld.param.u64 	%rd56, [_Z25simulate_levy_runs_kerneliifffffffPKfiiS0_PiS1_P24curandStatePhilox4_32_10_param_13];
	cvta.to.global.u64 	%rd49, %rd56;
	mul.wide.s32 	%rd50, %r182, 4;
	add.s64 	%rd51, %rd49, %rd50;
	st.global.u32 	[%rd51], %r710;
	cvta.to.global.u64 	%rd52, %rd57;
	add.s64 	%rd53, %rd52, %rd50;
	st.global.u32 	[%rd53], %r711;
$L__BB0_117:
	ret;

}
	// .globl	_Z22init_rng_states_kernelP24curandStatePhilox4_32_10yi
.visible .entry _Z22init_rng_states_kernelP24curandStatePhilox4_32_10yi(
	.param .u64 .ptr .align 1 _Z22init_rng_states_kernelP24curandStatePhilox4_32_10yi_param_0,
	.param .u64 _Z22init_rng_states_kernelP24curandStatePhilox4_32_10yi_param_1,
	.param .u32 _Z22init_rng_states_kernelP24curandStatePhilox4_32_10yi_param_2
)
{
	.reg .pred 	%p<2>;
	.reg .b32 	%r<109>;
	.reg .b64 	%rd<7>;

	ld.param.u64 	%rd1, [_Z22init_rng_states_kernelP24curandStatePhilox4_32_10yi_param_0];
	ld.param.u64 	%rd2, [_Z22init_rng_states_kernelP24curandStatePhilox4_32_10yi_param_1];
	ld.param.u32 	%r2, [_Z22init_rng_states_kernelP24curandStatePhilox4_32_10yi_param_2];
	mov.u32 	%r3, %ctaid.x;
	mov.u32 	%r4, %ntid.x;
	mov.u32 	%r5, %tid.x;
	mad.lo.s32 	%r1, %r3, %r4, %r5;
	setp.ge.s32 	%p1, %r1, %r2;
	@%p1 bra 	$L__BB1_2;
	cvta.to.global.u64 	%rd3, %rd1;
	mul.wide.s32 	%rd4, %r1, 64;
	add.s64 	%rd5, %rd3, %rd4;
	cvt.u32.u64 	%r6, %rd2;
	{ .reg .b32 tmp; mov.b64 {tmp, %r7}, %rd2; }
	mov.b64 	{%r8, %r9}, %rd2;
	mov.b32 	%r10, 0;
	st.global.v4.u32 	[%rd5+32], {%r8, %r9, %r10, %r10};
	st.global.v2.u32 	[%rd5+48], {%r10, %r10};
	mov.b64 	%rd6, 0;
	st.global.u64 	[%rd5+56], %rd6;
	shr.s32 	%r11, %r1, 31;
	mov.b32 	%r12, -766435501;
	mul.hi.u32 	%r13, %r12, %r10;
	mov.b32 	%r14, -845247145;
	mul.hi.u32 	%r15, %r14, %r1;
	mul.lo.s32 	%r16, %r1, -845247145;
	xor.b32  	%r17, %r15, %r6;
	xor.b32  	%r18, %r13, %r11;
	xor.b32  	%r19, %r18, %r7;
	add.s32 	%r20, %r6, -1640531527;
	add.s32 	%r21, %r7, -1150833019;
	mul.hi.u32 	%r22, %r12, %r17;
	mul.lo.s32 	%r23, %r17, -766435501;
	mul.hi.u32 	%r24, %r14, %r19;
	mul.lo.s32 	%r25, %r19, -845247145;
	xor.b32  	%r26, %r16, %r24;
	xor.b32  	%r27, %r26, %r20;
	xor.b32  	%r28, %r21, %r22;
	add.s32 	%r29, %r6, 1013904242;
	add.s32 	%r30, %r7, 1993301258;
	mul.hi.u32 	%r31, %r12, %r27;
	mul.lo.s32 	%r32, %r27, -766435501;
	mul.hi.u32 	%r33, %r14, %r28;
	mul.lo.s32 	%r34, %r28, -845247145;
	xor.b32  	%r35, %r25, %r29;
	xor.b32  	%r36, %r35, %r33;
	xor.b32  	%r37, %r23, %r30;
	xor.b32  	%r38, %r37, %r31;
	add.s32 	%r39, %r6, -626627285;
	add.s32 	%r40, %r7, 842468239;
	mul.hi.u32 	%r41, %r12, %r36;
	mul.lo.s32 	%r42, %r36, -766435501;
	mul.hi.u32 	%r43, %r14, %r38;
	mul.lo.s32 	%r44, %r38, -845247145;
	xor.b32  	%r45, %r34, %r39;
	xor.b32  	%r46, %r45, %r43;
	xor.b32  	%r47, %r32, %r40;
	xor.b32  	%r48, %r47, %r41;
	add.s32 	%r49, %r6, 2027808484;
	add.s32 	%r50, %r7, -308364780;
	mul.hi.u32 	%r51, %r12, %r46;
	mul.lo.s32 	%r52, %r46, -766435501;
	mul.hi.u32 	%r53, %r14, %r48;
	mul.lo.s32 	%r54, %r48, -845247145;
	xor.b32  	%r55, %r44, %r49;
	xor.b32  	%r56, %r55, %r53;
	xor.b32  	%r57, %r42, %r50;
	xor.b32  	%r58, %r57, %r51;
	add.s32 	%r59, %r6, 387276957;
	add.s32 	%r60, %r7, -1459197799;
	mul.hi.u32 	%r61, %r12, %r56;
	mul.lo.s32 	%r62, %r56, -766435501;
	mul.hi.u32 	%r63, %r14, %r58;
	mul.lo.s32 	%r64, %r58, -845247145;
	xor.b32  	%r65, %r54, %r59;
	xor.b32  	%r66, %r65, %r63;
	xor.b32  	%r67, %r52, %r60;
	xor.b32  	%r68, %r67, %r61;
	add.s32 	%r69, %r6, -1253254570;
	add.s32 	%r70, %r7, 1684936478;
	mul.hi.u32 	%r71, %r12, %r66;
	mul.lo.s32 	%r72, %r66, -766435501;
	mul.hi.u32 	%r73, %r14, %r68;
	mul.lo.s32 	%r74, %r68, -845247145;
	xor.b32  	%r75, %r64, %r69;
	xor.b32  	%r76, %r75, %r73;
	xor.b32  	%r77, %r62, %r70;
	xor.b32  	%r78, %r77, %r71;
	add.s32 	%r79, %r6, 1401181199;
	add.s32 	%r80, %r7, 534103459;
	mul.hi.u32 	%r81, %r12, %r76;
	mul.lo.s32 	%r82, %r76, -766435501;
	mul.hi.u32 	%r83, %r14, %r78;
	mul.lo.s32 	%r84, %r78, -845247145;
	xor.b32  	%r85, %r74, %r79;
	xor.b32  	%r86, %r85, %r83;
	xor.b32  	%r87, %r72, %r80;
	xor.b32  	%r88, %r87, %r81;
	add.s32 	%r89, %r6, -239350328;
	add.s32 	%r90, %r7, -616729560;
	mul.hi.u32 	%r91, %r12, %r86;
	mul.lo.s32 	%r92, %r86, -766435501;
	mul.hi.u32 	%r93, %r14, %r88;
	mul.lo.s32 	%r94, %r88, -845247145;
	xor.b32  	%r95, %r84, %r89;
	xor.b32  	%r96, %r95, %r93;
	xor.b32  	%r97, %r82, %r90;
	xor.b32  	%r98, %r97, %r91;
	add.s32 	%r99, %r6, -1879881855;
	add.s32 	%r100, %r7, -1767562579;
	mul.hi.u32 	%r101, %r12, %r96;
	mul.lo.s32 	%r102, %r96, -766435501;
	mul.hi.u32 	%r103, %r14, %r98;
	mul.lo.s32 	%r104, %r98, -845247145;
	xor.b32  	%r105, %r94, %r99;
	xor.b32  	%r106, %r105, %r103;
	xor.b32  	%r107, %r92, %r100;
	xor.b32  	%r108, %r107, %r101;
	st.global.v4.u32 	[%rd5], {%r10, %r10, %r1, %r11};
	st.global.v4.u32 	[%rd5+16], {%r106, %r104, %r108, %r102};
$L__BB1_2:
	ret;

}
.func  (.param .align 16 .b8 func_retval0[16]) __internal_trig_reduction_slowpathd(
	.param .b64 __internal_trig_reduction_slowpathd_param_0
)
{
	.local .align 8 .b8 	__local_depot2[40];
	.reg .b64 	%SP;
	.reg .b64 	%SPL;
	.reg .pred 	%p<10>;
	.reg .b32 	%r<47>;
	.reg .b64 	%rd<74>;
	.reg .b64 	%fd<5>;

	mov.u64 	%SPL, __local_depot2;
	ld.param.f64 	%fd4, [__internal_trig_reduction_slowpathd_param_0];
	add.u64 	%rd1, %SPL, 0;
	{
	.reg .b32 %temp; 
	mov.b64 	{%temp, %r1}, %fd4;
	}
	shr.u32 	%r2, %r1, 20;
	and.b32  	%r3, %r2, 2047;
	setp.eq.s32 	%p1, %r3, 2047;
	mov.b32 	%r46, 0;
	@%p1 bra 	$L__BB2_9;
	add.s32 	%r20, %r3, -1024;
	mov.b64 	%rd20, %fd4;
	shl.b64 	%rd2, %rd20, 11;
	shr.u32 	%r4, %r20, 6;
	sub.s32 	%r45, 15, %r4;
	sub.s32 	%r21, 19, %r4;
	setp.lt.u32 	%p2, %r20, 128;
	selp.b32 	%r6, 18, %r21, %p2;
	setp.ge.s32 	%p3, %r45, %r6;
	mov.b64 	%rd70, 0;
	@%p3 bra 	$L__BB2_4;
	add.s32 	%r23, %r6, %r4;
	neg.s32 	%r43, %r23;
	or.b64  	%rd3, %rd2, -9223372036854775808;
	mov.b64 	%rd70, 0;
	mov.b32 	%r42, 0;
	mov.u64 	%rd25, __cudart_i2opi_d;
	mov.u32 	%r44, %r45;
$L__BB2_3:
	.pragma "nounroll";
	mul.wide.s32 	%rd22, %r42, 8;
	add.s64 	%rd23, %rd1, %rd22;
	mul.wide.s32 	%rd24, %r44, 8;
	add.s64 	%rd26, %rd25, %rd24;
	ld.global.nc.u64 	%rd27, [%rd26];
	{
	.reg .u32 %r0, %r1, %r2, %r3, %alo, %ahi, %blo, %bhi, %clo, %chi;
	mov.b64 	{%alo,%ahi}, %rd27;
	mov.b64 	{%blo,%bhi}, %rd3;
	mov.b64 	{%clo,%chi}, %rd70;
	mad.lo.cc.u32 	%r0, %alo, %blo, %clo;
	madc.hi.cc.u32 	%r1, %alo, %blo, %chi;
	madc.hi.u32 	%r2, %alo, %bhi, 0;
	mad.lo.cc.u32 	%r1, %alo, %bhi, %r1;
	madc.hi.cc.u32 	%r2, %ahi, %blo, %r2;
	madc.hi.u32 	%r3, %ahi, %bhi, 0;
	mad.lo.cc.u32 	%r1, %ahi, %blo, %r1;
	madc.lo.cc.u32 	%r2, %ahi, %bhi, %r2;
	addc.u32 	%r3, %r3, 0;
	mov.b64 	%rd28, {%r0,%r1};
	mov.b64 	%rd70, {%r2,%r3};
	}
	st.local.u64 	[%rd23], %rd28;
	add.s32 	%r44, %r44, 1;
	add.s32 	%r43, %r43, 1;
	add.s32 	%r42, %r42, 1;
	setp.ne.s32 	%p4, %r43, -15;
	mov.u32 	%r45, %r6;
	@%p4 bra 	$L__BB2_3;
$L__BB2_4:
	cvt.s64.s32 	%rd29, %r45;
	cvt.u64.u32 	%rd30, %r4;
	add.s64 	%rd31, %rd30, %rd29;
	shl.b64 	%rd32, %rd31, 3;
	add.s64 	%rd33, %rd1, %rd32;
	st.local.u64 	[%rd33+-120], %rd70;
	and.b32  	%r15, %r2, 63;
	ld.local.u64 	%rd72, [%rd1+16];
	ld.local.u64 	%rd71, [%rd1+24];
	setp.eq.s32 	%p5, %r15, 0;
	@%p5 bra 	$L__BB2_6;
	shl.b64 	%rd34, %rd71, %r15;
	shr.u64 	%rd35, %rd72, 1;
	xor.b32  	%r24, %r15, 63;
	shr.u64 	%rd36, %rd35, %r24;
	or.b64  	%rd71, %rd34, %rd36;
	ld.local.u64 	%rd37, [%rd1+8];
	shl.b64 	%rd38, %rd72, %r15;
	shr.u64 	%rd39, %rd37, 1;
	shr.u64 	%rd40, %rd39, %r24;
	or.b64  	%rd72, %rd38, %rd40;
$L__BB2_6:
	and.b32  	%r25, %r1, -2147483648;
	shr.u64 	%rd41, %rd71, 62;
	cvt.u32.u64 	%r26, %rd41;
	mov.b64 	{%r27, %r28}, %rd71;
	mov.b64 	{%r29, %r30}, %rd72;
	shf.l.wrap.b32 	%r31, %r30, %r27, 2;
	shf.l.wrap.b32 	%r32, %r27, %r28, 2;
	mov.b64 	%rd42, {%r31, %r32};
	shl.b64 	%rd43, %rd72, 2;
	shr.u64 	%rd44, %rd42, 63;
	cvt.u32.u64 	%r33, %rd44;
	add.s32 	%r34, %r33, %r26;
	setp.eq.s32 	%p6, %r25, 0;
	neg.s32 	%r35, %r34;
	selp.b32 	%r46, %r34, %r35, %p6;
	setp.gt.s64 	%p7, %rd42, -1;
	mov.b64 	%rd45, 0;
	{
	.reg .u32 %r0, %r1, %r2, %r3, %a0, %a1, %a2, %a3, %b0, %b1, %b2, %b3;
	mov.b64 	{%a0,%a1}, %rd45;
	mov.b64 	{%a2,%a3}, %rd45;
	mov.b64 	{%b0,%b1}, %rd43;
	mov.b64 	{%b2,%b3}, %rd42;
	sub.cc.u32 	%r0, %a0, %b0;
	subc.cc.u32 	%r1, %a1, %b1;
	subc.cc.u32 	%r2, %a2, %b2;
	subc.u32 	%r3, %a3, %b3;
	mov.b64 	%rd46, {%r0,%r1};
	mov.b64 	%rd47, {%r2,%r3};
	}
	xor.b32  	%r36, %r25, -2147483648;
	selp.b64 	%rd73, %rd42, %rd47, %p7;
	selp.b64 	%rd14, %rd43, %rd46, %p7;
	selp.b32 	%r17, %r25, %r36, %p7;
	clz.b64 	%r37, %rd73;
	cvt.u64.u32 	%rd15, %r37;
	setp.eq.s32 	%p8, %r37, 0;
	@%p8 bra 	$L__BB2_8;
	cvt.u32.u64 	%r38, %rd15;
	and.b32  	%r39, %r38, 63;
	shl.b64 	%rd48, %rd73, %r39;
	shr.u64 	%rd49, %rd14, 1;
	not.b32 	%r40, %r38;
	and.b32  	%r41, %r40, 63;
	shr.u64 	%rd50, %rd49, %r41;
	or.b64  	%rd73, %rd48, %rd50;
$L__BB2_8:
	mov.b64 	%rd51, -3958705157555305931;
	{
	.reg .u32 %r0, %r1, %r2, %r3, %alo, %ahi, %blo, %bhi;
	mov.b64 	{%alo,%ahi}, %rd73;
	mov.b64 	{%blo,%bhi}, %rd51;
	mul.lo.u32 	%r0, %alo, %blo;
	mul.hi.u32 	%r1, %alo, %blo;
	mad.lo.cc.u32 	%r1, %alo, %bhi, %r1;
	madc.hi.u32 	%r2, %alo, %bhi, 0;
	mad.lo.cc.u32 	%r1, %ahi, %blo, %r1;
	madc.hi.cc.u32 	%r2, %ahi, %blo, %r2;
	madc.hi.u32 	%r3, %ahi, %bhi, 0;
	mad.lo.cc.u32 	%r2, %ahi, %bhi, %r2;
	addc.u32 	%r3, %r3, 0;
	mov.b64 	%rd52, {%r0,%r1};
	mov.b64 	%rd53, {%r2,%r3};
	}
	setp.gt.s64 	%p9, %rd53, 0;
	{
	.reg .u32 %r0, %r1, %r2, %r3, %a0, %a1, %a2, %a3, %b0, %b1, %b2, %b3;
	mov.b64 	{%a0,%a1}, %rd52;
	mov.b64 	{%a2,%a3}, %rd53;
	mov.b64 	{%b0,%b1}, %rd52;
	mov.b64 	{%b2,%b3}, %rd53;
	add.cc.u32 	%r0, %a0, %b0;
	addc.cc.u32 	%r1, %a1, %b1;
	addc.cc.u32 	%r2, %a2, %b2;
	addc.u32 	%r3, %a3, %b3;
	mov.b64 	%rd54, {%r0,%r1};
	mov.b64 	%rd55, {%r2,%r3};
	}
	selp.b64 	%rd56, %rd55, %rd53, %p9;
	selp.s64 	%rd57, -1, 0, %p9;
	sub.s64 	%rd58, %rd57, %rd15;
	cvt.u64.u32 	%rd59, %r17;
	shl.b64 	%rd60, %rd59, 32;
	add.s64 	%rd61, %rd56, 1;
	shr.u64 	%rd62, %rd61, 10;
	add.s64 	%rd63, %rd62, 1;
	shr.u64 	%rd64, %rd63, 1;
	shl.b64 	%rd65, %rd58, 52;
	add.s64 	%rd66, %rd65, %rd64;
	add.s64 	%rd67, %rd66, 4602678819172646912;
	or.b64  	%rd68, %rd67, %rd60;
	mov.b64 	%fd4, %rd68;
$L__BB2_9:
	st.param.f64 	[func_retval0], %fd4;
	st.param.b32 	[func_retval0+8], %r46;
	ret;

}
.func  (.param .b64 func_retval0) __internal_accurate_pow(
	.param .b64 __internal_accurate_pow_param_0,
	.param .b64 __internal_accurate_pow_param_1
)
{
	.reg .pred 	%p<8>;
	.reg .b32 	%r<49>;
	.reg .b32 	%f<3>;
	.reg .b64 	%fd<109>;

	ld.param.f64 	%fd10, [__internal_accurate_pow_param_0];
	ld.param.f64 	%fd11, [__internal_accurate_pow_param_1];
	{
	.reg .b32 %temp; 
	mov.b64 	{%temp, %r46}, %fd10;
	}
	{
	.reg .b32 %temp; 
	mov.b64 	{%r45, %temp}, %fd10;
	}
	shr.u32 	%r47, %r46, 20;
	setp.gt.u32 	%p1, %r46, 1048575;
	@%p1 bra 	$L__BB3_2;
	mul.f64 	%fd12, %fd10, 0d4350000000000000;
	{
	.reg .b32 %temp; 
	mov.b64 	{%temp, %r46}, %fd12;
	}
	{
	.reg .b32 %temp; 
	mov.b64 	{%r45, %temp}, %fd12;
	}
	shr.u32 	%r16, %r46, 20;
	add.s32 	%r47, %r16, -54;
$L__BB3_2:
	add.s32 	%r48, %r47, -1023;
	and.b32  	%r17, %r46, -2146435073;
	or.b32  	%r18, %r17, 1072693248;
	mov.b64 	%fd107, {%r45, %r18};
	setp.lt.u32 	%p2, %r18, 1073127583;
	@%p2 bra 	$L__BB3_4;
	{
	.reg .b32 %temp; 
	mov.b64 	{%r19, %temp}, %fd107;
	}
	{
	.reg .b32 %temp; 
	mov.b64 	{%temp, %r20}, %fd107;
	}
	add.s32 	%r21, %r20, -1048576;
	mov.b64 	%fd107, {%r19, %r21};
	add.s32 	%r48, %r47, -1022;
$L__BB3_4:
	add.f64 	%fd13, %fd107, 0dBFF0000000000000;
	add.f64 	%fd14, %fd107, 0d3FF0000000000000;
	rcp.approx.ftz.f64 	%fd15, %fd14;
	neg.f64 	%fd16, %fd14;
	fma.rn.f64 	%fd17, %fd16, %fd15, 0d3FF0000000000000;
	fma.rn.f64 	%fd18, %fd17, %fd17, %fd17;
	fma.rn.f64 	%fd19, %fd18, %fd15, %fd15;
	mul.f64 	%fd20, %fd13, %fd19;
	fma.rn.f64 	%fd21, %fd13, %fd19, %fd20;
	mul.f64 	%fd22, %fd21, %fd21;
	fma.rn.f64 	%fd23, %fd22, 0d3EB0F5FF7D2CAFE2, 0d3ED0F5D241AD3B5A;
	fma.rn.f64 	%fd24, %fd23, %fd22, 0d3EF3B20A75488A3F;
	fma.rn.f64 	%fd25, %fd24, %fd22, 0d3F1745CDE4FAECD5;
	fma.rn.f64 	%fd26, %fd25, %fd22, 0d3F3C71C7258A578B;
	fma.rn.f64 	%fd27, %fd26, %fd22, 0d3F6249249242B910;
	fma.rn.f64 	%fd28, %fd27, %fd22, 0d3F89999999999DFB;
	sub.f64 	%fd29, %fd13, %fd21;
	add.f64 	%fd30, %fd29, %fd29;
	neg.f64 	%fd31, %fd21;
	fma.rn.f64 	%fd32, %fd31, %fd13, %fd30;
	mul.f64 	%fd33, %fd19, %fd32;
	fma.rn.f64 	%fd34, %fd22, %fd28, 0d3FB5555555555555;
	mov.f64 	%fd35, 0d3FB5555555555555;
	sub.f64 	%fd36, %fd35, %fd34;
	fma.rn.f64 	%fd37, %fd22, %fd28, %fd36;
	add.f64 	%fd38, %fd37, 0dBC46A4CB00B9E7B0;
	add.f64 	%fd39, %fd34, %fd38;
	sub.f64 	%fd40, %fd34, %fd39;
	add.f64 	%fd41, %fd38, %fd40;
	mul.rn.f64 	%fd42, %fd21, %fd21;
	neg.f64 	%fd43, %fd42;
	fma.rn.f64 	%fd44, %fd21, %fd21, %fd43;
	{
	.reg .b32 %temp; 
	mov.b64 	{%r22, %temp}, %fd33;
	}
	{
	.reg .b32 %temp; 
	mov.b64 	{%temp, %r23}, %fd33;
	}
	add.s32 	%r24, %r23, 1048576;
	mov.b64 	%fd45, {%r22, %r24};
	fma.rn.f64 	%fd46, %fd21, %fd45, %fd44;
	mul.rn.f64 	%fd47, %fd42, %fd21;
	neg.f64 	%fd48, %fd47;
	fma.rn.f64 	%fd49, %fd42, %fd21, %fd48;
	fma.rn.f64 	%fd50, %fd42, %fd33, %fd49;
	fma.rn.f64 	%fd51, %fd46, %fd21, %fd50;
	mul.rn.f64 	%fd52, %fd39, %fd47;
	neg.f64 	%fd53, %fd52;
	fma.rn.f64 	%fd54, %fd39, %fd47, %fd53;
	fma.rn.f64 	%fd55, %fd39, %fd51, %fd54;
	fma.rn.f64 	%fd56, %fd41, %fd47, %fd55;
	add.f64 	%fd57, %fd52, %fd56;
	sub.f64 	%fd58, %fd52, %fd57;
	add.f64 	%fd59, %fd56, %fd58;
	add.f64 	%fd60, %fd21, %fd57;
	sub.f64 	%fd61, %fd21, %fd60;
	add.f64 	%fd62, %fd57, %fd61;
	add.f64 	%fd63, %fd59, %fd62;
	add.f64 	%fd64, %fd33, %fd63;
	add.f64 	%fd65, %fd60, %fd64;
	sub.f64 	%fd66, %fd60, %fd65;
	add.f64 	%fd67, %fd64, %fd66;
	xor.b32  	%r25, %r48, -2147483648;
	mov.b32 	%r26, 1127219200;
	mov.b64 	%fd68, {%r25, %r26};
	mov.b32 	%r27, -2147483648;
	mov.b64 	%fd69, {%r27, %r26};
	sub.f64 	%fd70, %fd68, %fd69;
	fma.rn.f64 	%fd71, %fd70, 0d3FE62E42FEFA39EF, %fd65;
	fma.rn.f64 	%fd72, %fd70, 0dBFE62E42FEFA39EF, %fd71;
	sub.f64 	%fd73, %fd72, %fd65;
	sub.f64 	%fd74, %fd67, %fd73;
	fma.rn.f64 	%fd75, %fd70, 0d3C7ABC9E3B39803F, %fd74;
	add.f64 	%fd76, %fd71, %fd75;
	sub.f64 	%fd77, %fd71, %fd76;
	add.f64 	%fd78, %fd75, %fd77;
	{
	.reg .b32 %temp; 
	mov.b64 	{%temp, %r28}, %fd11;
	}
	{
	.reg .b32 %temp; 
	mov.b64 	{%r29, %temp}, %fd11;
	}
	shl.b32 	%r30, %r28, 1;
	setp.gt.u32 	%p3, %r30, -33554433;
	and.b32  	%r31, %r28, -15728641;
	selp.b32 	%r32, %r31, %r28, %p3;
	mov.b64 	%fd79, {%r29, %r32};
	mul.rn.f64 	%fd80, %fd76, %fd79;
	neg.f64 	%fd81, %fd80;
	fma.rn.f64 	%fd82, %fd76, %fd79, %fd81;
	fma.rn.f64 	%fd83, %fd78, %fd79, %fd82;
	add.f64 	%fd4, %fd80, %fd83;
	sub.f64 	%fd84, %fd80, %fd4;
	add.f64 	%fd5, %fd83, %fd84;
	fma.rn.f64 	%fd85, %fd4, 0d3FF71547652B82FE, 0d4338000000000000;
	{
	.reg .b32 %temp; 
	mov.b64 	{%r13, %temp}, %fd85;
	}
	mov.f64 	%fd86, 0dC338000000000000;
	add.rn.f64 	%fd87, %fd85, %fd86;
	fma.rn.f64 	%fd88, %fd87, 0dBFE62E42FEFA39EF, %fd4;
	fma.rn.f64 	%fd89, %fd87, 0dBC7ABC9E3B39803F, %fd88;
	fma.rn.f64 	%fd90, %fd89, 0d3E5ADE1569CE2BDF, 0d3E928AF3FCA213EA;
	fma.rn.f64 	%fd91, %fd90, %fd89, 0d3EC71DEE62401315;
	fma.rn.f64 	%fd92, %fd91, %fd89, 0d3EFA01997C89EB71;
	fma.rn.f64 	%fd93, %fd92, %fd89, 0d3F2A01A014761F65;
	fma.rn.f64 	%fd94, %fd93, %fd89, 0d3F56C16C1852B7AF;
	fma.rn.f64 	%fd95, %fd94, %fd89, 0d3F81111111122322;
	fma.rn.f64 	%fd96, %fd95, %fd89, 0d3FA55555555502A1;
	fma.rn.f64 	%fd97, %fd96, %fd89, 0d3FC5555555555511;
	fma.rn.f64 	%fd98, %fd97, %fd89, 0d3FE000000000000B;
	fma.rn.f64 	%fd99, %fd98, %fd89, 0d3FF0000000000000;
	fma.rn.f64 	%fd100, %fd99, %fd89, 0d3FF0000000000000;
	{
	.reg .b32 %temp; 
	mov.b64 	{%r14, %temp}, %fd100;
	}
	{
	.reg .b32 %temp; 
	mov.b64 	{%temp, %r15}, %fd100;
	}
	shl.b32 	%r33, %r13, 20;
	add.s32 	%r34, %r33, %r15;
	mov.b64 	%fd108, {%r14, %r34};
	{
	.reg .b32 %temp; 
	mov.b64 	{%temp, %r35}, %fd4;
	}
	mov.b32 	%f2, %r35;
	abs.f32 	%f1, %f2;
	setp.lt.f32 	%p4, %f1, 0f4086232B;
	@%p4 bra 	$L__BB3_7;
	setp.lt.f64 	%p5, %fd4, 0d0000000000000000;
	add.f64 	%fd101, %fd4, 0d7FF0000000000000;
	selp.f64 	%fd108, 0d0000000000000000, %fd101, %p5;
	setp.geu.f32 	%p6, %f1, 0f40874800;
	@%p6 bra 	$L__BB3_7;
	shr.u32 	%r36, %r13, 31;
	add.s32 	%r37, %r13, %r36;
	shr.s32 	%r38, %r37, 1;
	shl.b32 	%r39, %r38, 20;
	add.s32 	%r40, %r15, %r39;
	mov.b64 	%fd102, {%r14, %r40};
	sub.s32 	%r41, %r13, %r38;
	shl.b32 	%r42, %r41, 20;
	add.s32 	%r43, %r42, 1072693248;
	mov.b32 	%r44, 0;
	mov.b64 	%fd103, {%r44, %r43};
	mul.f64 	%fd108, %fd103, %fd102;
$L__BB3_7:
	abs.f64 	%fd104, %fd108;
	setp.eq.f64 	%p7, %fd104, 0d7FF0000000000000;
	fma.rn.f64 	%fd105, %fd108, %fd5, %fd108;
	selp.f64 	%fd106, %fd108, %fd105, %p7;
	st.param.f64 	[func_retval0], %fd106;
	ret;

}


// ===== COMPILED SASS (sm_100) =====

	.target	sm_100

	.elftype	@"ET_EXEC"


//--------------------- .note.nv.tkinfo           --------------------------
	.section	.note.nv.tkinfo,"",@"SHT_NOTE"
	.sectionflags	@"SHF_NOTE_NV_TKINFO"
	.tkinfo
        /*0018*/ 	.word	0x00000002
        /*0030*/ 	.string	""
        /*0030*/ 	.string	"ptxas"
        /*0030*/ 	.string	"Cuda compilation tools, release 13.0, V13.0.88"
        /*0030*/ 	.string	"Build cuda_13.0.r13.0/compiler.36424714_0"
        /*0030*/ 	.string	"-arch sm_100 -m 64 "



//--------------------- .note.nv.cuinfo           --------------------------
	.section	.note.nv.cuinfo,"",@"SHT_NOTE"
	.sectionflags	@"SHF_NOTE_NV_CUINFO"
        /*0018*/ 	.short	0x0002
        /*001a*/ 	.short	0x0064
        /*001c*/ 	.short	0x0082
	.zero		2


//--------------------- .nv.info                  --------------------------
	.section	.nv.info,"",@"SHT_CUDA_INFO"
	.align	4


	//----- nvinfo : EIATTR_REGCOUNT
	.align		4
        /*0000*/ 	.byte	0x04, 0x2f
        /*0002*/ 	.short	(.L_12 - .L_11)
	.align		4
.L_11:
        /*0004*/ 	.word	index@(_Z25simulate_levy_runs_kerneliifffffffPKfiiS0_PiS1_P24curandStatePhilox4_32_10)
        /*0008*/ 	.word	0x0000003e


	//----- nvinfo : EIATTR_FRAME_SIZE
	.align		4
.L_12:
        /*000c*/ 	.byte	0x04, 0x11
        /*000e*/ 	.short	(.L_14 - .L_13)
	.align		4
.L_13:
        /*0010*/ 	.word	index@($_Z25simulate_levy_runs_kerneliifffffffPKfiiS0_PiS1_P24curandStatePhilox4_32_10$__internal_trig_reduction_slowpathd)
        /*0014*/ 	.word	0x00000028


	//----- nvinfo : EIATTR_FRAME_SIZE
	.align		4
.L_14:
        /*0018*/ 	.byte	0x04, 0x11
        /*001a*/ 	.short	(.L_16 - .L_15)
	.align		4
.L_15:
        /*001c*/ 	.word	index@($_Z25simulate_levy_runs_kerneliifffffffPKfiiS0_PiS1_P24curandStatePhilox4_32_10$__internal_accurate_pow)
        /*0020*/ 	.word	0x00000028


	//----- nvinfo : EIATTR_FRAME_SIZE
	.align		4
.L_16:
        /*0024*/ 	.byte	0x04, 0x11
        /*0026*/ 	.short	(.L_18 - .L_17)
	.align		4
.L_17:
        /*0028*/ 	.word	index@($__internal_2_$__cuda_sm20_dsqrt_rn_f64_mediumpath_v1)
        /*002c*/ 	.word	0x00000028


	//----- nvinfo : EIATTR_FRAME_SIZE
	.align		4
.L_18:
        /*0030*/ 	.byte	0x04, 0x11
        /*0032*/ 	.short	(.L_20 - .L_19)
	.align		4
.L_19:
        /*0034*/ 	.word	index@($__internal_1_$__cuda_sm20_div_rn_f64_full)
        /*0038*/ 	.word	0x00000028


	//----- nvinfo : EIATTR_FRAME_SIZE
	.align		4
.L_20:
        /*003c*/ 	.byte	0x04, 0x11
        /*003e*/ 	.short	(.L_22 - .L_21)
	.align		4
.L_21:
        /*0040*/ 	.word	index@($__internal_0_$__cuda_sm20_dblrcp_rn_slowpath_v3)
        /*0044*/ 	.word	0x00000028


	//----- nvinfo : EIATTR_FRAME_SIZE
	.align		4
.L_22:
        /*0048*/ 	.byte	0x04, 0x11
        /*004a*/ 	.short	(.L_24 - .L_23)
	.align		4
.L_23:
        /*004c*/ 	.word	index@(_Z25simulate_levy_runs_kerneliifffffffPKfiiS0_PiS1_P24curandStatePhilox4_32_10)
        /*0050*/ 	.word	0x00000028


	//----- nvinfo : EIATTR_REGCOUNT
	.align		4
.L_24:
        /*0054*/ 	.byte	0x04, 0x2f
        /*0056*/ 	.short	(.L_26 - .L_25)
	.align		4
.L_25:
        /*0058*/ 	.word	index@(_Z22init_rng_states_kernelP24curandStatePhilox4_32_10yi)
        /*005c*/ 	.word	0x00000018


	//----- nvinfo : EIATTR_FRAME_SIZE
	.align		4
.L_26:
        /*0060*/ 	.byte	0x04, 0x11
        /*0062*/ 	.short	(.L_28 - .L_27)
	.align		4
.L_27:
        /*0064*/ 	.word	index@(_Z22init_rng_states_kernelP24curandStatePhilox4_32_10yi)
        /*0068*/ 	.word	0x00000000


	//----- nvinfo : EIATTR_MIN_STACK_SIZE
	.align		4
.L_28:
        /*006c*/ 	.byte	0x04, 0x12
        /*006e*/ 	.short	(.L_30 - .L_29)
	.align		4
.L_29:
        /*0070*/ 	.word	index@(_Z22init_rng_states_kernelP24curandStatePhilox4_32_10yi)
        /*0074*/ 	.word	0x00000000


	//----- nvinfo : EIATTR_MIN_STACK_SIZE
	.align		4
.L_30:
        /*0078*/ 	.byte	0x04, 0x12
        /*007a*/ 	.short	(.L_32 - .L_31)
	.align		4
.L_31:
        /*007c*/ 	.word	index@(_Z25simulate_levy_runs_kerneliifffffffPKfiiS0_PiS1_P24curandStatePhilox4_32_10)
        /*0080*/ 	.word	0x00000028
.L_32:


//--------------------- .nv.compat                --------------------------
	.section	.nv.compat,"",@"SHT_CUDA_COMPAT_INFO"
	.align	4
        /*0000*/ 	.byte	0x02, 0x09, 0x00, 0x00, 0x02, 0x02, 0x01, 0x00, 0x02, 0x05, 0x05, 0x00, 0x03, 0x07, 0x01, 0x01
        /*0010*/ 	.byte	0x02, 0x03, 0x00, 0x00, 0x02, 0x06, 0x01, 0x00, 0x04, 0x0b, 0x08, 0x00, 0x01, 0x00, 0x00, 0x00
        /*0020*/ 	.byte	0x00, 0x00, 0x00, 0x00


//--------------------- .nv.info._Z22init_rng_states_kernelP24curandStatePhilox4_32_10yi --------------------------
	.section	.nv.info._Z22init_rng_states_kernelP24curandStatePhilox4_32_10yi,"",@"SHT_CUDA_INFO"
	.sectionflags	@""
	.align	4


	//----- nvinfo : EIATTR_CUDA_API_VERSION
	.align		4
        /*0000*/ 	.byte	0x04, 0x37
        /*0002*/ 	.short	(.L_34 - .L_33)
.L_33:
        /*0004*/ 	.word	0x00000082


	//----- nvinfo : EIATTR_KPARAM_INFO
	.align		4
.L_34:
        /*0008*/ 	.byte	0x04, 0x17
        /*000a*/ 	.short	(.L_36 - .L_35)
.L_35:
        /*000c*/ 	.word	0x00000000
        /*0010*/ 	.short	0x0002
        /*0012*/ 	.short	0x0010
        /*0014*/ 	.byte	0x00, 0xf0, 0x11, 0x00


	//----- nvinfo : EIATTR_KPARAM_INFO
	.align		4
.L_36:
        /*0018*/ 	.byte	0x04, 0x17
        /*001a*/ 	.short	(.L_38 - .L_37)
.L_37:
        /*001c*/ 	.word	0x00000000
        /*0020*/ 	.short	0x0001
        /*0022*/ 	.short	0x0008
        /*0024*/ 	.byte	0x00, 0xf0, 0x21, 0x00


	//----- nvinfo : EIATTR_KPARAM_INFO
	.align		4
.L_38:
        /*0028*/ 	.byte	0x04, 0x17
        /*002a*/ 	.short	(.L_40 - .L_39)
.L_39:
        /*002c*/ 	.word	0x00000000
        /*0030*/ 	.short	0x0000
        /*0032*/ 	.short	0x0000
        /*0034*/ 	.byte	0x00, 0xf5, 0x21, 0x00


	//----- nvinfo : EIATTR_SPARSE_MMA_MASK
	.align		4
.L_40:
        /*0038*/ 	.byte	0x03, 0x50
        /*003a*/ 	.short	0x0000


	//----- nvinfo : EIATTR_MAXREG_COUNT
	.align		4
        /*003c*/ 	.byte	0x03, 0x1b
        /*003e*/ 	.short	0x00ff


	//----- nvinfo : EIATTR_MERCURY_ISA_VERSION
	.align		4
        /*0040*/ 	.byte	0x03, 0x5f
        /*0042*/ 	.short	0x0101


	//----- nvinfo : EIATTR_VRC_CTA_INIT_COUNT
	.align		4
        /*0044*/ 	.byte	0x02, 0x4a
	.zero		1
	.zero		1


	//----- nvinfo : EIATTR_EXIT_INSTR_OFFSETS
	.align		4
        /*0048*/ 	.byte	0x04, 0x1c
        /*004a*/ 	.short	(.L_42 - .L_41)


	//   ....[0]....
.L_41:
        /*004c*/ 	.word	0x00000070


	//   ....[1]....
        /*0050*/ 	.word	0x00000510


	//----- nvinfo : EIATTR_CBANK_PARAM_SIZE
	.align		4
.L_42:
        /*0054*/ 	.byte	0x03, 0x19
        /*0056*/ 	.short	0x0014


	//----- nvinfo : EIATTR_PARAM_CBANK
	.align		4
        /*0058*/ 	.byte	0x04, 0x0a
        /*005a*/ 	.short	(.L_44 - .L_43)
	.align		4
.L_43:
        /*005c*/ 	.word	index@(.nv.constant0._Z22init_rng_states_kernelP24curandStatePhilox4_32_10yi)
        /*0060*/ 	.short	0x0380
        /*0062*/ 	.short	0x0014


	//----- nvinfo : EIATTR_SW_WAR
	.align		4
.L_44:
        /*0064*/ 	.byte	0x04, 0x36
        /*0066*/ 	.short	(.L_46 - .L_45)
.L_45:
        /*0068*/ 	.word	0x00000008
.L_46:


//--------------------- .nv.info._Z25simulate_levy_runs_kerneliifffffffPKfiiS0_PiS1_P24curandStatePhilox4_32_10 --------------------------
	.section	.nv.info._Z25simulate_levy_runs_kerneliifffffffPKfiiS0_PiS1_P24curandStatePhilox4_32_10,"",@"SHT_CUDA_INFO"
	.sectionflags	@""
	.align	4


	//----- nvinfo : EIATTR_CUDA_API_VERSION
	.align		4
        /*0000*/ 	.byte	0x04, 0x37
        /*0002*/ 	.short	(.L_48 - .L_47)
.L_47:
        /*0004*/ 	.word	0x00000082


	//----- nvinfo : EIATTR_KPARAM_INFO
	.align		4
.L_48:
        /*0008*/ 	.byte	0x04, 0x17
        /*000a*/ 	.short	(.L_50 - .L_49)
.L_49:
        /*000c*/ 	.word	0x00000000
        /*0010*/ 	.short	0x000f
        /*0012*/ 	.short	0x0050
        /*0014*/ 	.byte	0x00, 0xf5, 0x21, 0x00


	//----- nvinfo : EIATTR_KPARAM_INFO
	.align		4
.L_50:
        /*0018*/ 	.byte	0x04, 0x17
        /*001a*/ 	.short	(.L_52 - .L_51)
.L_51:
        /*001c*/ 	.word	0x00000000
        /*0020*/ 	.short	0x000e
        /*0022*/ 	.short	0x0048
        /*0024*/ 	.byte	0x00, 0xf5, 0x21, 0x00


	//----- nvinfo : EIATTR_KPARAM_INFO
	.align		4
.L_52:
        /*0028*/ 	.byte	0x04, 0x17
        /*002a*/ 	.short	(.L_54 - .L_53)
.L_53:
        /*002c*/ 	.word	0x00000000
        /*0030*/ 	.short	0x000d
        /*0032*/ 	.short	0x0040
        /*0034*/ 	.byte	0x00, 0xf5, 0x21, 0x00


	//----- nvinfo : EIATTR_KPARAM_INFO
	.align		4
.L_54:
        /*0038*/ 	.byte	0x04, 0x17
        /*003a*/ 	.short	(.L_56 - .L_55)
.L_55:
        /*003c*/ 	.word	0x00000000
        /*0040*/ 	.short	0x000c
        /*0042*/ 	.short	0x0038
        /*0044*/ 	.byte	0x00, 0xf5, 0x21, 0x00


	//----- nvinfo : EIATTR_KPARAM_INFO
	.align		4
.L_56:
        /*0048*/ 	.byte	0x04, 0x17
        /*004a*/ 	.short	(.L_58 - .L_57)
.L_57:
        /*004c*/ 	.word	0x00000000
        /*0050*/ 	.short	0x000b
        /*0052*/ 	.short	0x0034
        /*0054*/ 	.byte	0x00, 0xf0, 0x11, 0x00


	//----- nvinfo : EIATTR_KPARAM_INFO
	.align		4
.L_58:
        /*0058*/ 	.byte	0x04, 0x17
        /*005a*/ 	.short	(.L_60 - .L_59)
.L_59:
        /*005c*/ 	.word	0x00000000
        /*0060*/ 	.short	0x000a
        /*0062*/ 	.short	0x0030
        /*0064*/ 	.byte	0x00, 0xf0, 0x11, 0x00


	//----- nvinfo : EIATTR_KPARAM_INFO
	.align		4
.L_60:
        /*0068*/ 	.byte	0x04, 0x17
        /*006a*/ 	.short	(.L_62 - .L_61)
.L_61:
        /*006c*/ 	.word	0x00000000
        /*0070*/ 	.short	0x0009
        /*0072*/ 	.short	0x0028
        /*0074*/ 	.byte	0x00, 0xf5, 0x21, 0x00


	//----- nvinfo : EIATTR_KPARAM_INFO
	.align		4
.L_62:
        /*0078*/ 	.byte	0x04, 0x17
        /*007a*/ 	.short	(.L_64 - .L_63)
.L_63:
        /*007c*/ 	.word	0x00000000
        /*0080*/ 	.short	0x0008
        /*0082*/ 	.short	0x0020
        /*0084*/ 	.byte	0x00, 0xf0, 0x11, 0x00


	//----- nvinfo : EIATTR_KPARAM_INFO
	.align		4
.L_64:
        /*0088*/ 	.byte	0x04, 0x17
        /*008a*/ 	.short	(.L_66 - .L_65)
.L_65:
        /*008c*/ 	.word	0x00000000
        /*0090*/ 	.short	0x0007
        /*0092*/ 	.short	0x001c
        /*0094*/ 	.byte	0x00, 0xf0, 0x11, 0x00


	//----- nvinfo : EIATTR_KPARAM_INFO
	.align		4
.L_66:
        /*0098*/ 	.byte	0x04, 0x17
        /*009a*/ 	.short	(.L_68 - .L_67)
.L_67:
        /*009c*/ 	.word	0x00000000
        /*00a0*/ 	.short	0x0006
        /*00a2*/ 	.short	0x0018
        /*00a4*/ 	.byte	0x00, 0xf0, 0x11, 0x00


	//----- nvinfo : EIATTR_KPARAM_INFO
	.align		4
.L_68:
        /*00a8*/ 	.byte	0x04, 0x17
        /*00aa*/ 	.short	(.L_70 - .L_69)
.L_69:
        /*00ac*/ 	.word	0x00000000
        /*00b0*/ 	.short	0x0005
        /*00b2*/ 	.short	0x0014
        /*00b4*/ 	.byte	0x00, 0xf0, 0x11, 0x00


	//----- nvinfo : EIATTR_KPARAM_INFO
	.align		4
.L_70:
        /*00b8*/ 	.byte	0x04, 0x17
        /*00ba*/ 	.short	(.L_72 - .L_71)
.L_71:
        /*00bc*/ 	.word	0x00000000
        /*00c0*/ 	.short	0x0004
        /*00c2*/ 	.short	0x0010
        /*00c4*/ 	.byte	0x00, 0xf0, 0x11, 0x00


	//----- nvinfo : EIATTR_KPARAM_INFO
	.align		4
.L_72:
        /*00c8*/ 	.byte	0x04, 0x17
        /*00ca*/ 	.short	(.L_74 - .L_73)
.L_73:
        /*00cc*/ 	.word	0x00000000
        /*00d0*/ 	.short	0x0003
        /*00d2*/ 	.short	0x000c
        /*00d4*/ 	.byte	0x00, 0xf0, 0x11, 0x00


	//----- nvinfo : EIATTR_KPARAM_INFO
	.align		4
.L_74:
        /*00d8*/ 	.byte	0x04, 0x17
        /*00da*/ 	.short	(.L_76 - .L_75)
.L_75:
        /*00dc*/ 	.word	0x00000000
        /*00e0*/ 	.short	0x0002
        /*00e2*/ 	.short	0x0008
        /*00e4*/ 	.byte	0x00, 0xf0, 0x11, 0x00


	//----- nvinfo : EIATTR_KPARAM_INFO
	.align		4
.L_76:
        /*00e8*/ 	.byte	0x04, 0x17
        /*00ea*/ 	.short	(.L_78 - .L_77)
.L_77:
        /*00ec*/ 	.word	0x00000000
        /*00f0*/ 	.short	0x0001
        /*00f2*/ 	.short	0x0004
        /*00f4*/ 	.byte	0x00, 0xf0, 0x11, 0x00


	//----- nvinfo : EIATTR_KPARAM_INFO
	.align		4
.L_78:
        /*00f8*/ 	.byte	0x04, 0x17
        /*00fa*/ 	.short	(.L_80 - .L_79)
.L_79:
        /*00fc*/ 	.word	0x00000000
        /*0100*/ 	.short	0x0000
        /*0102*/ 	.short	0x0000
        /*0104*/ 	.byte	0x00, 0xf0, 0x11, 0x00


	//----- nvinfo : EIATTR_SPARSE_MMA_MASK
	.align		4
.L_80:
        /*0108*/ 	.byte	0x03, 0x50
        /*010a*/ 	.short	0x0000


	//----- nvinfo : EIATTR_MAXREG_COUNT
	.align		4
        /*010c*/ 	.byte	0x03, 0x1b
        /*010e*/ 	.short	0x00ff


	//----- nvinfo : EIATTR_MERCURY_ISA_VERSION
	.align		4
        /*0110*/ 	.byte	0x03, 0x5f
        /*0112*/ 	.short	0x0101


	//----- nvinfo : EIATTR_UNUSED_LOAD_BYTE_OFFSET
	.align		4
        /*0114*/ 	.byte	0x04, 0x44
        /*0116*/ 	.short	(.L_82 - .L_81)


	//   ....[0]....
.L_81:
        /*0118*/ 	.word	0x00000130
        /*011c*/ 	.word	0x00000fff


	//----- nvinfo : EIATTR_VRC_CTA_INIT_COUNT
	.align		4
.L_82:
        /*0120*/ 	.byte	0x02, 0x4a
	.zero		1
	.zero		1


	//----- nvinfo : EIATTR_EXIT_INSTR_OFFSETS
	.align		4
        /*0124*/ 	.byte	0x04, 0x1c
        /*0126*/ 	.short	(.L_84 - .L_83)


	//   ....[0]....
.L_83:
        /*0128*/ 	.word	0x00000080


	//   ....[1]....
        /*012c*/ 	.word	0x00005b70


	//----- nvinfo : EIATTR_CRS_STACK_SIZE
	.align		4
.L_84:
        /*0130*/ 	.byte	0x04, 0x1e
        /*0132*/ 	.short	(.L_86 - .L_85)
.L_85:
        /*0134*/ 	.word	0x00000000


	//----- nvinfo : EIATTR_CBANK_PARAM_SIZE
	.align		4
.L_86:
        /*0138*/ 	.byte	0x03, 0x19
        /*013a*/ 	.short	0x0058


	//----- nvinfo : EIATTR_PARAM_CBANK
	.align		4
        /*013c*/ 	.byte	0x04, 0x0a
        /*013e*/ 	.short	(.L_88 - .L_87)
	.align		4
.L_87:
        /*0140*/ 	.word	index@(.nv.constant0._Z25simulate_levy_runs_kerneliifffffffPKfiiS0_PiS1_P24curandStatePhilox4_32_10)
        /*0144*/ 	.short	0x0380
        /*0146*/ 	.short	0x0058


	//----- nvinfo : EIATTR_SW_WAR
	.align		4
.L_88:
        /*0148*/ 	.byte	0x04, 0x36
        /*014a*/ 	.short	(.L_90 - .L_89)
.L_89:
        /*014c*/ 	.word	0x00000008
.L_90:


//--------------------- .nv.callgraph             --------------------------
	.section	.nv.callgraph,"",@"SHT_CUDA_CALLGRAPH"
	.align	4
	.sectionentsize	8
	.align		4
        /*0000*/ 	.word	0x00000000
	.align		4
        /*0004*/ 	.word	0xffffffff
	.align		4
        /*0008*/ 	.word	0x00000000
	.align		4
        /*000c*/ 	.word	0xfffffffe
	.align		4
        /*0010*/ 	.word	0x00000000
	.align		4
        /*0014*/ 	.word	0xfffffffd
	.align		4
        /*0018*/ 	.word	0x00000000
	.align		4
        /*001c*/ 	.word	0xfffffffc


//--------------------- .nv.constant4             --------------------------
	.section	.nv.constant4,"a",@progbits
	.align	8
	.align		8
.nv.constant4:
        /*0000*/ 	.dword	precalc_xorwow_matrix
	.align		8
        /*0008*/ 	.dword	precalc_xorwow_offset_matrix
	.align		8
        /*0010*/ 	.dword	mrg32k3aM1
	.align		8
        /*0018*/ 	.dword	mrg32k3aM2
	.align		8
        /*0020*/ 	.dword	mrg32k3aM1SubSeq
	.align		8
        /*0028*/ 	.dword	mrg32k3aM2SubSeq
	.align		8
        /*0030*/ 	.dword	mrg32k3aM1Seq
	.align		8
        /*0038*/ 	.dword	mrg32k3aM2Seq
	.align		8
        /*0040*/ 	.dword	__cudart_i2opi_d
	.align		8
        /*0048*/ 	.dword	__cudart_sin_cos_coeffs


//--------------------- .nv.constant3             --------------------------
	.section	.nv.constant3,"a",@progbits
	.align	8
.nv.constant3:
	.type		__cr_lgamma_table,@object
	.size		__cr_lgamma_table,(.L_8 - __cr_lgamma_table)
__cr_lgamma_table:
        /*0000*/ 	.byte	0x00, 0x00, 0x00, 0x00, 0x00, 0x00, 0x00, 0x00, 0x00, 0x00, 0x00, 0x00, 0x00, 0x00, 0x00, 0x00
        /*0010*/ 	.byte	0xef, 0x39, 0xfa, 0xfe, 0x42, 0x2e, 0xe6, 0x3f, 0x02, 0x20, 0x2a, 0xfa, 0x0b, 0xab, 0xfc, 0x3f
        /*0020*/ 	.byte	0xf9, 0x2c, 0x92, 0x7c, 0xa7, 0x6c, 0x09, 0x40, 0xc9, 0x79, 0x44, 0x3c, 0x64, 0x26, 0x13, 0x40
        /*0030*/ 	.byte	0xca, 0x01, 0xcf, 0x3a, 0x27, 0x51, 0x1a, 0x40, 0x30, 0xcc, 0x2d, 0xf3, 0xe1, 0x0c, 0x21, 0x40
        /*0040*/ 	.byte	0x0d, 0xb7, 0xfc, 0x82, 0x8e, 0x35, 0x25, 0x40
.L_8:


//--------------------- .text._Z22init_rng_states_kernelP24curandStatePhilox4_32_10yi --------------------------
	.section	.text._Z22init_rng_states_kernelP24curandStatePhilox4_32_10yi,"ax",@progbits
	.align	128
        .global         _Z22init_rng_states_kernelP24curandStatePhilox4_32_10yi
        .type           _Z22init_rng_states_kernelP24curandStatePhilox4_32_10yi,@function
        .size           _Z22init_rng_states_kernelP24curandStatePhilox4_32_10yi,(.L_x_116 - _Z22init_rng_states_kernelP24curandStatePhilox4_32_10yi)
        .other          _Z22init_rng_states_kernelP24curandStatePhilox4_32_10yi,@"STO_CUDA_ENTRY STV_DEFAULT"
_Z22init_rng_states_kernelP24curandStatePhilox4_32_10yi:
.text._Z22init_rng_states_kernelP24curandStatePhilox4_32_10yi:
[----:B------:R-:W-:Y:S01]  /*0000*/  LDC R1, c[0x0][0x37c] ;  /* 0x0000df00ff017b82 */ /* 0x000fe20000000800 */
[----:B------:R-:W0:Y:S07]  /*0010*/  S2R R3, SR_TID.X ;  /* 0x0000000000037919 */ /* 0x000e2e0000002100 */
[----:B------:R-:W0:Y:S01]  /*0020*/  S2UR UR4, SR_CTAID.X ;  /* 0x00000000000479c3 */ /* 0x000e220000002500 */
[----:B------:R-:W1:Y:S07]  /*0030*/  LDCU UR5, c[0x0][0x390] ;  /* 0x00007200ff0577ac */ /* 0x000e6e0008000800 */
[----:B------:R-:W0:Y:S02]  /*0040*/  LDC R6, c[0x0][0x360] ;  /* 0x0000d800ff067b82 */ /* 0x000e240000000800 */
[----:B0-----:R-:W-:-:S05]  /*0050*/  IMAD R6, R6, UR4, R3 ;  /* 0x0000000406067c24 */ /* 0x001fca000f8e0203 */
[----:B-1----:R-:W-:-:S13]  /*0060*/  ISETP.GE.AND P0, PT, R6, UR5, PT ;  /* 0x0000000506007c0c */ /* 0x002fda000bf06270 */
[----:B------:R-:W-:Y:S05]  /*0070*/  @P0 EXIT ;  /* 0x000000000000094d */ /* 0x000fea0003800000 */
[----:B------:R-:W0:Y:S01]  /*0080*/  LDC.64 R2, c[0x0][0x388] ;  /* 0x0000e200ff027b82 */ /* 0x000e220000000a00 */
[----:B------:R-:W-:Y:S01]  /*0090*/  IMAD.WIDE.U32 R10, R6, -0x326172a9, RZ ;  /* 0xcd9e8d57060a7825 */ /* 0x000fe200078e00ff */
[----:B------:R-:W-:Y:S01]  /*00a0*/  SHF.R.S32.HI R7, RZ, 0x1f, R6 ;  /* 0x0000001fff077819 */ /* 0x000fe20000011406 */
[----:B------:R-:W1:Y:S03]  /*00b0*/  LDCU.64 UR4, c[0x0][0x358] ;  /* 0x00006b00ff0477ac */ /* 0x000e660008000a00 */
[----:B0-----:R-:W-:Y:S01]  /*00c0*/  LOP3.LUT R4, R11, R2, RZ, 0x3c, !PT ;  /* 0x000000020b047212 */ /* 0x001fe200078e3cff */
[----:B------:R-:W-:Y:S01]  /*00d0*/  VIADD R9, R3, 0xbb67ae85 ;  /* 0xbb67ae8503097836 */ /* 0x000fe20000000000 */
[----:B------:R-:W-:Y:S02]  /*00e0*/  LOP3.LUT R12, R7, R3, RZ, 0x3c, !PT ;  /* 0x00000003070c7212 */ /* 0x000fe400078e3cff */
[----:B------:R-:W-:Y:S01]  /*00f0*/  IADD3 R11, PT, PT, R2, 0x3c6ef372, RZ ;  /* 0x3c6ef372020b7810 */ /* 0x000fe20007ffe0ff */
[----:B------:R-:W-:-:S04]  /*0100*/  IMAD.WIDE.U32 R4, R4, -0x2daee0ad, RZ ;  /* 0xd2511f5304047825 */ /* 0x000fc800078e00ff */
[----:B------:R-:W-:Y:S01]  /*0110*/  IMAD.WIDE.U32 R12, R12, -0x326172a9, RZ ;  /* 0xcd9e8d570c0c7825 */ /* 0x000fe200078e00ff */
[----:B------:R-:W-:-:S03]  /*0120*/  LOP3.LUT R9, R9, R5, RZ, 0x3c, !PT ;  /* 0x0000000509097212 */ /* 0x000fc600078e3cff */
[----:B------:R-:W-:Y:S02]  /*0130*/  VIADD R5, R2, 0x9e3779b9 ;  /* 0x9e3779b902057836 */ /* 0x000fe40000000000 */
[----:B------:R-:W-:-:S03]  /*0140*/  IMAD.WIDE.U32 R8, R9, -0x326172a9, RZ ;  /* 0xcd9e8d5709087825 */ /* 0x000fc600078e00ff */
[----:B------:R-:W-:Y:S02]  /*0150*/  LOP3.LUT R5, R5, R10, R13, 0x96, !PT ;  /* 0x0000000a05057212 */ /* 0x000fe400078e960d */
[----:B------:R-:W-:Y:S01]  /*0160*/  LOP3.LUT R11, R9, R12, R11, 0x96, !PT ;  /* 0x0000000c090b7212 */ /* 0x000fe200078e960b */
[----:B------:R-:W-:Y:S02]  /*0170*/  VIADD R9, R3, 0x76cf5d0a ;  /* 0x76cf5d0a03097836 */ /* 0x000fe40000000000 */
[----:B------:R-:W-:Y:S01]  /*0180*/  IMAD.WIDE.U32 R12, R5, -0x2daee0ad, RZ ;  /* 0xd2511f53050c7825 */ /* 0x000fe200078e00ff */
[----:B------:R-:W-:-:S03]  /*0190*/  IADD3 R5, PT, PT, R3, 0x32370b8f, RZ ;  /* 0x32370b8f03057810 */ /* 0x000fc60007ffe0ff */
[----:B------:R-:W-:Y:S01]  /*01a0*/  IMAD.WIDE.U32 R10, R11, -0x2daee0ad, RZ ;  /* 0xd2511f530b0a7825 */ /* 0x000fe200078e00ff */
[----:B------:R-:W-:-:S04]  /*01b0*/  LOP3.LUT R9, R13, R4, R9, 0x96, !PT ;  /* 0x000000040d097212 */ /* 0x000fc800078e9609 */
[----:B------:R-:W-:Y:S01]  /*01c0*/  LOP3.LUT R5, R11, R12, R5, 0x96, !PT ;  /* 0x0000000c0b057212 */ /* 0x000fe200078e9605 */
[C---:B------:R-:W-:Y:S02]  /*01d0*/  VIADD R11, R2.reuse, 0xdaa66d2b ;  /* 0xdaa66d2b020b7836 */ /* 0x040fe40000000000 */
[----:B------:R-:W-:Y:S01]  /*01e0*/  IMAD.WIDE.U32 R12, R9, -0x326172a9, RZ ;  /* 0xcd9e8d57090c7825 */ /* 0x000fe200078e00ff */
[----:B------:R-:W-:-:S03]  /*01f0*/  IADD3 R9, PT, PT, R2, 0x78dde6e4, RZ ;  /* 0x78dde6e402097810 */ /* 0x000fc60007ffe0ff */
[----:B------:R-:W-:Y:S01]  /*0200*/  IMAD.WIDE.U32 R4, R5, -0x326172a9, RZ ;  /* 0xcd9e8d5705047825 */ /* 0x000fe200078e00ff */
[----:B------:R-:W-:-:S04]  /*0210*/  LOP3.LUT R11, R13, R8, R11, 0x96, !PT ;  /* 0x000000080d0b7212 */ /* 0x000fc800078e960b */
[----:B------:R-:W-:Y:S01]  /*0220*/  LOP3.LUT R9, R5, R12, R9, 0x96, !PT ;  /* 0x0000000c05097212 */ /* 0x000fe200078e9609 */
[----:B------:R-:W-:Y:S02]  /*0230*/  VIADD R5, R3, 0xed9eba14 ;  /* 0xed9eba1403057836 */ /* 0x000fe40000000000 */
[----:B------:R-:W-:Y:S01]  /*0240*/  IMAD.WIDE.U32 R12, R11, -0x2daee0ad, RZ ;  /* 0xd2511f530b0c7825 */ /* 0x000fe200078e00ff */
[----:B------:R-:W-:-:S03]  /*0250*/  IADD3 R11, PT, PT, R3, -0x56f99767, RZ ;  /* 0xa9066899030b7810 */ /* 0x000fc60007ffe0ff */
[----:B------:R-:W-:Y:S01]  /*0260*/  IMAD.WIDE.U32 R8, R9, -0x2daee0ad, RZ ;  /* 0xd2511f5309087825 */ /* 0x000fe200078e00ff */
[----:B------:R-:W-:-:S04]  /*0270*/  LOP3.LUT R5, R13, R10, R5, 0x96, !PT ;  /* 0x0000000a0d057212 */ /* 0x000fc800078e9605 */
[----:B------:R-:W-:Y:S01]  /*0280*/  LOP3.LUT R11, R9, R12, R11, 0x96, !PT ;  /* 0x0000000c090b7212 */ /* 0x000fe200078e960b */
[C---:B------:R-:W-:Y:S02]  /*0290*/  VIADD R9, R2.reuse, 0x1715609d ;  /* 0x1715609d02097836 */ /* 0x040fe40000000000 */
[----:B------:R-:W-:Y:S01]  /*02a0*/  IMAD.WIDE.U32 R12, R5, -0x326172a9, RZ ;  /* 0xcd9e8d57050c7825 */ /* 0x000fe200078e00ff */
[----:B------:R-:W-:-:S03]  /*02b0*/  IADD3 R5, PT, PT, R2, -0x4ab325aa, RZ ;  /* 0xb54cda5602057810 */ /* 0x000fc60007ffe0ff */
[----:B------:R-:W-:Y:S01]  /*02c0*/  IMAD.WIDE.U32 R10, R11, -0x326172a9, RZ ;  /* 0xcd9e8d570b0a7825 */ /* 0x000fe200078e00ff */
[----:B------:R-:W-:-:S04]  /*02d0*/  LOP3.LUT R9, R13, R4, R9, 0x96, !PT ;  /* 0x000000040d097212 */ /* 0x000fc800078e9609 */
[----:B------:R-:W-:Y:S01]  /*02e0*/  LOP3.LUT R5, R11, R12, R5, 0x96, !PT ;  /* 0x0000000c0b057212 */ /* 0x000fe200078e9605 */
[----:B------:R-:W-:Y:S02]  /*02f0*/  VIADD R11, R3, 0x646e171e ;  /* 0x646e171e030b7836 */ /* 0x000fe40000000000 */
[----:B------:R-:W-:Y:S01]  /*0300*/  IMAD.WIDE.U32 R12, R9, -0x2daee0ad, RZ ;  /* 0xd2511f53090c7825 */ /* 0x000fe200078e00ff */
[----:B------:R-:W-:-:S03]  /*0310*/  IADD3 R9, PT, PT, R3, 0x1fd5c5a3, RZ ;  /* 0x1fd5c5a303097810 */ /* 0x000fc60007ffe0ff */
[----:B------:R-:W-:Y:S01]  /*0320*/  IMAD.WIDE.U32 R4, R5, -0x2daee0ad, RZ ;  /* 0xd2511f5305047825 */ /* 0x000fe200078e00ff */
[----:B------:R-:W-:-:S04]  /*0330*/  LOP3.LUT R11, R13, R8, R11, 0x96, !PT ;  /* 0x000000080d0b7212 */ /* 0x000fc800078e960b */
[----:B------:R-:W-:Y:S01]  /*0340*/  LOP3.LUT R12, R5, R12, R9, 0x96, !PT ;  /* 0x0000000c050c7212 */ /* 0x000fe200078e9609 */
[C---:B------:R-:W-:Y:S01]  /*0350*/  VIADD R5, R2.reuse, 0x5384540f ;  /* 0x5384540f02057836 */ /* 0x040fe20000000000 */
[----:B------:R-:W0:Y:S01]  /*0360*/  LDC.64 R8, c[0x0][0x380] ;  /* 0x0000e000ff087b82 */ /* 0x000e220000000a00 */
[----:B------:R-:W-:Y:S01]  /*0370*/  IMAD.WIDE.U32 R14, R11, -0x326172a9, RZ ;  /* 0xcd9e8d570b0e7825 */ /* 0x000fe200078e00ff */
[----:B------:R-:W-:-:S03]  /*0380*/  IADD3 R11, PT, PT, R2, -0xe443238, RZ ;  /* 0xf1bbcdc8020b7810 */ /* 0x000fc60007ffe0ff */
[----:B------:R-:W-:Y:S01]  /*0390*/  IMAD.WIDE.U32 R12, R12, -0x326172a9, RZ ;  /* 0xcd9e8d570c0c7825 */ /* 0x000fe200078e00ff */
[----:B------:R-:W-:-:S04]  /*03a0*/  LOP3.LUT R5, R15, R10, R5, 0x96, !PT ;  /* 0x0000000a0f057212 */ /* 0x000fc800078e9605 */
[----:B------:R-:W-:Y:S01]  /*03b0*/  LOP3.LUT R16, R13, R14, R11, 0x96, !PT ;  /* 0x0000000e0d107212 */ /* 0x000fe200078e960b */
[----:B------:R-:W-:Y:S02]  /*03c0*/  VIADD R11, R3, 0xdb3d7428 ;  /* 0xdb3d7428030b7836 */ /* 0x000fe40000000000 */
[----:B------:R-:W-:Y:S01]  /*03d0*/  IMAD.WIDE.U32 R14, R5, -0x2daee0ad, RZ ;  /* 0xd2511f53050e7825 */ /* 0x000fe200078e00ff */
[----:B------:R-:W-:-:S03]  /*03e0*/  IADD3 R5, PT, PT, R3, -0x695add53, RZ ;  /* 0x96a522ad03057810 */ /* 0x000fc60007ffe0ff */
[----:B------:R-:W-:Y:S01]  /*03f0*/  IMAD.WIDE.U32 R16, R16, -0x2daee0ad, RZ ;  /* 0xd2511f5310107825 */ /* 0x000fe200078e00ff */
[----:B------:R-:W-:Y:S02]  /*0400*/  LOP3.LUT R20, R15, R4, R11, 0x96, !PT ;  /* 0x000000040f147212 */ /* 0x000fe400078e960b */
[----:B------:R-:W-:Y:S01]  /*0410*/  CS2R R10, SRZ ;  /* 0x00000000000a7805 */ /* 0x000fe2000001ff00 */
[----:B------:R-:W-:Y:S01]  /*0420*/  VIADD R13, R2, 0x8ff34781 ;  /* 0x8ff34781020d7836 */ /* 0x000fe20000000000 */
[----:B------:R-:W-:Y:S01]  /*0430*/  LOP3.LUT R14, R17, R14, R5, 0x96, !PT ;  /* 0x0000000e110e7212 */ /* 0x000fe200078e9605 */
[----:B------:R-:W-:Y:S01]  /*0440*/  IMAD.WIDE.U32 R20, R20, -0x326172a9, RZ ;  /* 0xcd9e8d5714147825 */ /* 0x000fe200078e00ff */
[----:B------:R-:W-:Y:S02]  /*0450*/  CS2R R4, SRZ ;  /* 0x0000000000047805 */ /* 0x000fe4000001ff00 */
[----:B------:R-:W-:Y:S01]  /*0460*/  MOV R15, R16 ;  /* 0x00000010000f7202 */ /* 0x000fe20000000f00 */
[----:B0-----:R-:W-:Y:S01]  /*0470*/  IMAD.WIDE R18, R6, 0x40, R8 ;  /* 0x0000004006127825 */ /* 0x001fe200078e0208 */
[----:B------:R-:W-:-:S02]  /*0480*/  LOP3.LUT R12, R21, R12, R13, 0x96, !PT ;  /* 0x0000000c150c7212 */ /* 0x000fc400078e960d */
[----:B------:R-:W-:Y:S01]  /*0490*/  MOV R8, R2 ;  /* 0x0000000200087202 */ /* 0x000fe20000000f00 */
[----:B------:R-:W-:Y:S01]  /*04a0*/  IMAD.MOV.U32 R9, RZ, RZ, R3 ;  /* 0x000000ffff097224 */ /* 0x000fe200078e0003 */
[----:B-1----:R-:W-:Y:S01]  /*04b0*/  STG.E.128 desc[UR4][R18.64], R4 ;  /* 0x0000000412007986 */ /* 0x002fe2000c101d04 */
[----:B------:R-:W-:-:S03]  /*04c0*/  IMAD.MOV.U32 R13, RZ, RZ, R20 ;  /* 0x000000ffff0d7224 */ /* 0x000fc600078e0014 */
[----:B------:R-:W-:Y:S04]  /*04d0*/  STG.E.128 desc[UR4][R18.64+0x20], R8 ;  /* 0x0000200812007986 */ /* 0x000fe8000c101d04 */
[----:B------:R-:W-:Y:S04]  /*04e0*/  STG.E.64 desc[UR4][R18.64+0x30], RZ ;  /* 0x000030ff12007986 */ /* 0x000fe8000c101b04 */
[----:B------:R-:W-:Y:S04]  /*04f0*/  STG.E.64 desc[UR4][R18.64+0x38], RZ ;  /* 0x000038ff12007986 */ /* 0x000fe8000c101b04 */
[----:B------:R-:W-:Y:S01]  /*0500*/  STG.E.128 desc[UR4][R18.64+0x10], R12 ;  /* 0x0000100c12007986 */ /* 0x000fe2000c101d04 */
[----:B------:R-:W-:Y:S05]  /*0510*/  EXIT ;  /* 0x000000000000794d */ /* 0x000fea0003800000 */
.L_x_0:
[----:B------:R-:W-:-:S00]  /*0520*/  BRA `(.L_x_0) ;  /* 0xfffffffc00fc7947 */ /* 0x000fc0000383ffff */
[----:B------:R-:W-:-:S00]  /*0530*/  NOP ;  /* 0x0000000000007918 */ /* 0x000fc00000000000 */
        /* <DEDUP_REMOVED lines=12> */
.L_x_116:


//--------------------- .text._Z25simulate_levy_runs_kerneliifffffffPKfiiS0_PiS1_P24curandStatePhilox4_32_10 --------------------------
	.section	.text._Z25simulate_levy_runs_kerneliifffffffPKfiiS0_PiS1_P24curandStatePhilox4_32_10,"ax",@progbits
	.align	128
        .global         _Z25simulate_levy_runs_kerneliifffffffPKfiiS0_PiS1_P24curandStatePhilox4_32_10
        .type           _Z25simulate_levy_runs_kerneliifffffffPKfiiS0_PiS1_P24curandStatePhilox4_32_10,@function
        .size           _Z25simulate_levy_runs_kerneliifffffffPKfiiS0_PiS1_P24curandStatePhilox4_32_10,(.L_x_115 - _Z25simulate_levy_runs_kerneliifffffffPKfiiS0_PiS1_P24curandStatePhilox4_32_10)
        .other          _Z25simulate_levy_runs_kerneliifffffffPKfiiS0_PiS1_P24curandStatePhilox4_32_10,@"STO_CUDA_ENTRY STV_DEFAULT"
_Z25simulate_levy_runs_kerneliifffffffPKfiiS0_PiS1_P24curandStatePhilox4_32_10:
.text._Z25simulate_levy_runs_kerneliifffffffPKfiiS0_PiS1_P24curandStatePhilox4_32_10:
[----:B------:R-:W0:Y:S01]  /*0000*/  LDC R1, c[0x0][0x37c] ;  /* 0x0000df00ff017b82 */ /* 0x000e220000000800 */
[----:B------:R-:W1:Y:S07]  /*0010*/  S2R R3, SR_TID.X ;  /* 0x0000000000037919 */ /* 0x000e6e0000002100 */
[----:B------:R-:W1:Y:S01]  /*0020*/  S2UR UR4, SR_CTAID.X ;  /* 0x00000000000479c3 */ /* 0x000e620000002500 */
[----:B------:R-:W2:Y:S01]  /*0030*/  LDCU UR5, c[0x0][0x380] ;  /* 0x00007000ff0577ac */ /* 0x000ea20008000800 */
[----:B0-----:R-:W-:-:S06]  /*0040*/  VIADD R1, R1, 0xffffffd8 ;  /* 0xffffffd801017836 */ /* 0x001fcc0000000000 */
[----:B------:R-:W1:Y:S02]  /*0050*/  LDC R0, c[0x0][0x360] ;  /* 0x0000d800ff007b82 */ /* 0x000e640000000800 */
[----:B-1----:R-:W-:-:S05]  /*0060*/  IMAD R0, R0, UR4, R3 ;  /* 0x0000000400007c24 */ /* 0x002fca000f8e0203 */
[----:B--2---:R-:W-:-:S13]  /*0070*/  ISETP.GE.AND P0, PT, R0, UR5, PT ;  /* 0x0000000500007c0c */ /* 0x004fda000bf06270 */
[----:B------:R-:W-:Y:S05]  /*0080*/  @P0 EXIT ;  /* 0x000000000000094d */ /* 0x000fea0003800000 */
[----:B------:R-:W0:Y:S01]  /*0090*/  LDCU UR4, c[0x0][0x388] ;  /* 0x00007100ff0477ac */ /* 0x000e220008000800 */
[----:B------:R-:W1:Y:S01]  /*00a0*/  LDC.64 R6, c[0x0][0x3b8] ;  /* 0x0000ee00ff067b82 */ /* 0x000e620000000a00 */
[----:B------:R-:W1:Y:S07]  /*00b0*/  LDCU.64 UR10, c[0x0][0x358] ;  /* 0x00006b00ff0a77ac */ /* 0x000e6e0008000a00 */
[----:B------:R-:W2:Y:S01]  /*00c0*/  LDC.64 R4, c[0x0][0x3d0] ;  /* 0x0000f400ff047b82 */ /* 0x000ea20000000a00 */
[----:B0-----:R-:W0:Y:S01]  /*00d0*/  F2F.F64.F32 R8, UR4 ;  /* 0x0000000400087d10 */ /* 0x001e220008201800 */
[----:B-1----:R-:W5:Y:S04]  /*00e0*/  LDG.E R2, desc[UR10][R6.64] ;  /* 0x0000000a06027981 */ /* 0x002f68000c1e1900 */
[----:B------:R1:W5:Y:S01]  /*00f0*/  LDG.E R3, desc[UR10][R6.64+0x4] ;  /* 0x0000040a06037981 */ /* 0x000362000c1e1900 */
[----:B0-----:R-:W-:Y:S01]  /*0100*/  R2UR UR13, R9 ;  /* 0x00000000090d72ca */ /* 0x001fe200000e0000 */
[----:B--2---:R-:W-:Y:S01]  /*0110*/  IMAD.WIDE R4, R0, 0x40, R4 ;  /* 0x0000004000047825 */ /* 0x004fe200078e0204 */
[----:B------:R-:W-:-:S04]  /*0120*/  R2UR UR12, R8 ;  /* 0x00000000080c72ca */ /* 0x000fc800000e0000 */
[----:B------:R-:W5:Y:S04]  /*0130*/  LDG.E.128 R12, desc[UR10][R4.64+0x20] ;  /* 0x0000200a040c7981 */ /* 0x000f68000c1e1d00 */
[----:B------:R-:W5:Y:S03]  /*0140*/  LDG.E.128 R16, desc[UR10][R4.64] ;  /* 0x0000000a04107981 */ /* 0x000f66000c1e1d00 */
[----:B------:R-:W1:Y:S01]  /*0150*/  MUFU.RCP64H R9, UR13 ;  /* 0x0000000d00097d08 */ /* 0x000e620008001800 */
[----:B------:R-:W-:Y:S01]  /*0160*/  UIADD3 UR4, UPT, UPT, UR13, 0x300402, URZ ;  /* 0x003004020d047890 */ /* 0x000fe2000fffe0ff */
[----:B------:R-:W-:Y:S01]  /*0170*/  IMAD.U32 R10, RZ, RZ, UR12 ;  /* 0x0000000cff0a7e24 */ /* 0x000fe2000f8e00ff */
[----:B------:R0:W5:Y:S01]  /*0180*/  LDG.E.128 R20, desc[UR10][R4.64+0x10] ;  /* 0x0000100a04147981 */ /* 0x000162000c1e1d00 */
[----:B------:R-:W-:-:S03]  /*0190*/  IMAD.U32 R11, RZ, RZ, UR13 ;  /* 0x0000000dff0b7e24 */ /* 0x000fc6000f8e00ff */
[----:B------:R-:W-:-:S06]  /*01a0*/  IMAD.U32 R8, RZ, RZ, UR4 ;  /* 0x00000004ff087e24 */ /* 0x000fcc000f8e00ff */
[----:B-1----:R-:W-:Y:S01]  /*01b0*/  DFMA R6, R8, -R10, 1 ;  /* 0x3ff000000806742b */ /* 0x002fe2000000080a */
[----:B0-----:R-:W-:-:S07]  /*01c0*/  IMAD.U32 R4, RZ, RZ, UR4 ;  /* 0x00000004ff047e24 */ /* 0x001fce000f8e00ff */
[----:B------:R-:W-:Y:S01]  /*01d0*/  DFMA R6, R6, R6, R6 ;  /* 0x000000060606722b */ /* 0x000fe20000000006 */
[----:B------:R-:W-:Y:S01]  /*01e0*/  IMAD.U32 R42, RZ, RZ, UR12 ;  /* 0x0000000cff2a7e24 */ /* 0x000fe2000f8e00ff */
[----:B------:R-:W-:Y:S01]  /*01f0*/  FSETP.GEU.AND P0, PT, |R4|, 5.8789094863358348022e-39, PT ;  /* 0x004004020400780b */ /* 0x000fe20003f0e200 */
[----:B------:R-:W-:-:S05]  /*0200*/  IMAD.U32 R43, RZ, RZ, UR13 ;  /* 0x0000000dff2b7e24 */ /* 0x000fca000f8e00ff */
[----:B------:R-:W-:-:S08]  /*0210*/  DFMA R6, R8, R6, R8 ;  /* 0x000000060806722b */ /* 0x000fd00000000008 */
[----:B------:R-:W-:-:S08]  /*0220*/  DFMA R42, R6, -R42, 1 ;  /* 0x3ff00000062a742b */ /* 0x000fd0000000082a */
[----:B------:R-:W-:Y:S01]  /*0230*/  DFMA R42, R6, R42, R6 ;  /* 0x0000002a062a722b */ /* 0x000fe20000000006 */
[----:B------:R-:W-:Y:S10]  /*0240*/  @P0 BRA `(.L_x_1) ;  /* 0x0000000000100947 */ /* 0x000ff40003800000 */
[----:B------:R-:W-:Y:S01]  /*0250*/  ULOP3.LUT UR4, UR13, 0x7fffffff, URZ, 0xc0, !UPT ;  /* 0x7fffffff0d047892 */ /* 0x000fe2000f8ec0ff */
[----:B-----5:R-:W-:-:S03]  /*0260*/  MOV R15, 0x290 ;  /* 0x00000290000f7802 */ /* 0x020fc60000000f00 */
[----:B------:R-:W-:-:S12]  /*0270*/  UIADD3 UR4, UPT, UPT, UR4, -0x100000, URZ ;  /* 0xfff0000004047890 */ /* 0x000fd8000fffe0ff */
[----:B------:R-:W-:Y:S05]  /*0280*/  CALL.REL.NOINC `($__internal_0_$__cuda_sm20_dblrcp_rn_slowpath_v3) ;  /* 0x00000058003c7944 */ /* 0x000fea0003c00000 */
.L_x_1:
[----:B------:R-:W0:Y:S01]  /*0290*/  MUFU.RCP64H R5, UR13 ;  /* 0x0000000d00057d08 */ /* 0x000e220008001800 */
[----:B------:R-:W-:Y:S01]  /*02a0*/  MOV R6, UR12 ;  /* 0x0000000c00067c02 */ /* 0x000fe20008000f00 */
[----:B------:R-:W-:Y:S01]  /*02b0*/  IMAD.U32 R7, RZ, RZ, UR13 ;  /* 0x0000000dff077e24 */ /* 0x000fe2000f8e00ff */
[----:B------:R-:W-:Y:S01]  /*02c0*/  SHF.R.U32.HI R8, RZ, 0x14, R43 ;  /* 0x00000014ff087819 */ /* 0x000fe2000001162b */
[----:B------:R-:W-:Y:S01]  /*02d0*/  IMAD.MOV.U32 R4, RZ, RZ, 0x1 ;  /* 0x00000001ff047424 */ /* 0x000fe200078e00ff */
[----:B------:R-:W1:Y:S01]  /*02e0*/  LDCU UR4, c[0x0][0x390] ;  /* 0x00007200ff0477ac */ /* 0x000e620008000800 */
[----:B------:R-:W-:Y:S01]  /*02f0*/  IMAD.U32 R26, RZ, RZ, UR12 ;  /* 0x0000000cff1a7e24 */ /* 0x000fe2000f8e00ff */
[----:B------:R-:W-:Y:S01]  /*0300*/  LOP3.LUT R8, R8, 0x7ff, RZ, 0xc0, !PT ;  /* 0x000007ff08087812 */ /* 0x000fe200078ec0ff */
[----:B------:R-:W-:Y:S01]  /*0310*/  IMAD.U32 R27, RZ, RZ, UR13 ;  /* 0x0000000dff1b7e24 */ /* 0x000fe2000f8e00ff */
[----:B------:R-:W2:Y:S01]  /*0320*/  LDCU UR5, c[0x0][0x398] ;  /* 0x00007300ff0577ac */ /* 0x000ea20008000800 */
[----:B------:R3:W4:Y:S04]  /*0330*/  FRND.F64.TRUNC R36, R42 ;  /* 0x0000002a00247313 */ /* 0x000728000030d800 */
[----:B------:R-:W-:-:S02]  /*0340*/  DADD R26, -R26, 1 ;  /* 0x3ff000001a1a7429 */ /* 0x000fc40000000100 */
[----:B0-----:R-:W-:-:S08]  /*0350*/  DFMA R6, R4, -R6, 1 ;  /* 0x3ff000000406742b */ /* 0x001fd00000000806 */
[----:B------:R-:W-:Y:S01]  /*0360*/  FSETP.GEU.AND P2, PT, |R27|, 6.5827683646048100446e-37, PT ;  /* 0x036000001b00780b */ /* 0x000fe20003f4e200 */
[----:B------:R-:W-:Y:S01]  /*0370*/  DFMA R6, R6, R6, R6 ;  /* 0x000000060606722b */ /* 0x000fe20000000006 */
[----:B--2---:R-:W0:Y:S07]  /*0380*/  F2F.F64.F32 R38, UR5 ;  /* 0x0000000500267d10 */ /* 0x004e2e0008201800 */
[----:B------:R-:W-:Y:S01]  /*0390*/  DFMA R6, R4, R6, R4 ;  /* 0x000000060406722b */ /* 0x000fe20000000004 */
[----:B------:R-:W-:-:S02]  /*03a0*/  IMAD.U32 R4, RZ, RZ, UR12 ;  /* 0x0000000cff047e24 */ /* 0x000fc4000f8e00ff */
[----:B------:R-:W-:-:S06]  /*03b0*/  IMAD.U32 R5, RZ, RZ, UR13 ;  /* 0x0000000dff057e24 */ /* 0x000fcc000f8e00ff */
[----:B------:R-:W-:-:S08]  /*03c0*/  DFMA R4, R6, -R4, 1 ;  /* 0x3ff000000604742b */ /* 0x000fd00000000804 */
[----:B------:R-:W-:-:S08]  /*03d0*/  DFMA R4, R6, R4, R6 ;  /* 0x000000040604722b */ /* 0x000fd00000000006 */
[----:B------:R-:W-:-:S08]  /*03e0*/  DMUL R40, R26, R4 ;  /* 0x000000041a287228 */ /* 0x000fd00000000000 */
[----:B------:R-:W-:-:S08]  /*03f0*/  DFMA R6, R40, -UR12, R26 ;  /* 0x8000000c28067c2b */ /* 0x000fd0000800001a */
[----:B------:R-:W-:Y:S01]  /*0400*/  DFMA R40, R4, R6, R40 ;  /* 0x000000060428722b */ /* 0x000fe20000000028 */
[----:B------:R-:W-:Y:S01]  /*0410*/  VIADD R7, R8, 0xfffffc0c ;  /* 0xfffffc0c08077836 */ /* 0x000fe20000000000 */
[----:B-1----:R-:W1:Y:S04]  /*0420*/  F2F.F64.F32 R4, UR4 ;  /* 0x0000000400047d10 */ /* 0x002e680008201800 */
[CC--:B------:R-:W-:Y:S02]  /*0430*/  SHF.L.U32 R6, R42.reuse, R7.reuse, RZ ;  /* 0x000000072a067219 */ /* 0x0c0fe400000006ff */
[----:B------:R-:W-:Y:S02]  /*0440*/  SHF.L.U64.HI R7, R42, R7, R43 ;  /* 0x000000072a077219 */ /* 0x000fe4000001022b */
[----:B------:R-:W-:Y:S01]  /*0450*/  ISETP.NE.U32.AND P0, PT, R6, RZ, PT ;  /* 0x000000ff0600720c */ /* 0x000fe20003f05070 */
[----:B------:R-:W-:-:S03]  /*0460*/  FFMA R6, RZ, UR13, R41 ;  /* 0x0000000dff067c23 */ /* 0x000fc60008000029 */
[----:B------:R-:W-:Y:S02]  /*0470*/  ISETP.NE.AND.EX P0, PT, R7, -0x80000000, PT, P0 ;  /* 0x800000000700780c */ /* 0x000fe40003f05300 */
[----:B------:R-:W-:-:S13]  /*0480*/  FSETP.GT.AND P1, PT, |R6|, 1.469367938527859385e-39, PT ;  /* 0x001000000600780b */ /* 0x000fda0003f24200 */
[----:B01-34-:R-:W-:Y:S05]  /*0490*/  @P1 BRA P2, `(.L_x_2) ;  /* 0x0000000000241947 */ /* 0x01bfea0001000000 */
[----:B------:R-:W-:Y:S01]  /*04a0*/  IMAD.U32 R7, RZ, RZ, UR13 ;  /* 0x0000000dff077e24 */ /* 0x000fe2000f8e00ff */
[----:B------:R-:W-:Y:S01]  /*04b0*/  MOV R24, UR12 ;  /* 0x0000000c00187c02 */ /* 0x000fe20008000f00 */
[----:B------:R-:W-:Y:S01]  /*04c0*/  IMAD.U32 R25, RZ, RZ, UR13 ;  /* 0x0000000dff197e24 */ /* 0x000fe2000f8e00ff */
[----:B------:R-:W-:Y:S01]  /*04d0*/  MOV R50, 0x510 ;  /* 0x0000051000327802 */ /* 0x000fe20000000f00 */
[----:B------:R-:W-:Y:S02]  /*04e0*/  IMAD.U32 R6, RZ, RZ, UR12 ;  /* 0x0000000cff067e24 */ /* 0x000fe4000f8e00ff */
[----:B------:R-:W-:-:S07]  /*04f0*/  IMAD.MOV.U32 R25, RZ, RZ, R7 ;  /* 0x000000ffff197224 */ /* 0x000fce00078e0007 */
[----:B-----5:R-:W-:Y:S05]  /*0500*/  CALL.REL.NOINC `($__internal_1_$__cuda_sm20_div_rn_f64_full) ;  /* 0x0000005800587944 */ /* 0x020fea0003c00000 */
[----:B------:R-:W-:Y:S02]  /*0510*/  IMAD.MOV.U32 R40, RZ, RZ, R24 ;  /* 0x000000ffff287224 */ /* 0x000fe400078e0018 */
[----:B------:R-:W-:-:S07]  /*0520*/  IMAD.MOV.U32 R41, RZ, RZ, R25 ;  /* 0x000000ffff297224 */ /* 0x000fce00078e0019 */
.L_x_2:
[----:B------:R-:W0:Y:S01]  /*0530*/  LDC R6, c[0x0][0x3a0] ;  /* 0x0000e800ff067b82 */ /* 0x000e220000000800 */
[----:B------:R-:W1:Y:S01]  /*0540*/  LDCU UR5, c[0x0][0x3b0] ;  /* 0x00007600ff0577ac */ /* 0x000e620008000800 */
[----:B------:R2:W3:Y:S01]  /*0550*/  FRND.F64.TRUNC R10, R40 ;  /* 0x00000028000a7313 */ /* 0x0004e2000030d800 */
[----:B------:R-:W-:Y:S01]  /*0560*/  BSSY.RECONVERGENT B0, `(.L_x_3) ;  /* 0x000055a000007945 */ /* 0x000fe20003800200 */
[----:B------:R-:W-:Y:S01]  /*0570*/  DMUL R38, R4, R38 ;  /* 0x0000002604267228 */ /* 0x000fe20000000000 */
[----:B------:R-:W-:Y:S02]  /*0580*/  IMAD.MOV.U32 R9, RZ, RZ, -0x1 ;  /* 0xffffffffff097424 */ /* 0x000fe400078e00ff */
[----:B------:R-:W-:Y:S02]  /*0590*/  IMAD.MOV.U32 R4, RZ, RZ, RZ ;  /* 0x000000ffff047224 */ /* 0x000fe400078e00ff */
[----:B------:R-:W-:Y:S01]  /*05a0*/  IMAD.MOV.U32 R5, RZ, RZ, -0x1 ;  /* 0xffffffffff057424 */ /* 0x000fe200078e00ff */
[----:B-1----:R-:W-:-:S02]  /*05b0*/  ULOP3.LUT UR16, UR5, 0x7, URZ, 0xc0, !UPT ;  /* 0x0000000705107892 */ /* 0x002fc4000f8ec0ff */
[----:B------:R-:W-:Y:S01]  /*05c0*/  ULOP3.LUT UR5, UR5, 0x7ffffff8, URZ, 0xc0, !UPT ;  /* 0x7ffffff805057892 */ /* 0x000fe2000f8ec0ff */
[----:B0-----:R-:W-:-:S05]  /*05d0*/  FADD R6, R6, R6 ;  /* 0x0000000606067221 */ /* 0x001fca0000000000 */
[----:B------:R-:W-:-:S13]  /*05e0*/  R2UR UR9, R6 ;  /* 0x00000000060972ca */ /* 0x000fda00000e0000 */
[----:B------:R-:W-:-:S04]  /*05f0*/  IMAD.U32 R6, RZ, RZ, UR9 ;  /* 0x00000009ff067e24 */ /* 0x000fc8000f8e00ff */
[----:B------:R-:W-:-:S05]  /*0600*/  FMUL R6, |R6|, 8388608 ;  /* 0x4b00000006067820 */ /* 0x000fca0000400200 */
[----:B------:R-:W-:Y:S02]  /*0610*/  R2UR UR14, R6 ;  /* 0x00000000060e72ca */ /* 0x000fe400000e0000 */
[----:B------:R-:W-:-:S04]  /*0620*/  SHF.R.U32.HI R6, RZ, 0x14, R41 ;  /* 0x00000014ff067819 */ /* 0x000fc80000011629 */
[----:B------:R-:W-:-:S04]  /*0630*/  LOP3.LUT R6, R6, 0x7ff, RZ, 0xc0, !PT ;  /* 0x000007ff06067812 */ /* 0x000fc800078ec0ff */
[----:B------:R-:W-:-:S03]  /*0640*/  IADD3 R7, PT, PT, R6, -0x3f4, RZ ;  /* 0xfffffc0c06077810 */ /* 0x000fc60007ffe0ff */
[----:B------:R-:W-:Y:S01]  /*0650*/  ULOP3.LUT UR4, UR14, 0x7fffff, URZ, 0xc0, !UPT ;  /* 0x007fffff0e047892 */ /* 0x000fe2000f8ec0ff */
[CC--:B------:R-:W-:Y:S02]  /*0660*/  SHF.L.U32 R6, R40.reuse, R7.reuse, RZ ;  /* 0x0000000728067219 */ /* 0x0c0fe400000006ff */
[----:B------:R-:W-:Y:S01]  /*0670*/  SHF.L.U64.HI R7, R40, R7, R41 ;  /* 0x0000000728077219 */ /* 0x000fe20000010229 */
[----:B------:R-:W-:Y:S01]  /*0680*/  ULOP3.LUT UR4, UR4, 0x3f800000, URZ, 0xfc, !UPT ;  /* 0x3f80000004047892 */ /* 0x000fe2000f8efcff */
[----:B------:R-:W-:Y:S01]  /*0690*/  ISETP.NE.U32.AND P1, PT, R6, RZ, PT ;  /* 0x000000ff0600720c */ /* 0x000fe20003f25070 */
[----:B------:R-:W-:-:S03]  /*06a0*/  FADD R6, -RZ, |UR9| ;  /* 0x40000009ff067e21 */ /* 0x000fc60008000100 */
[----:B------:R-:W-:-:S04]  /*06b0*/  ISETP.NE.AND.EX P1, PT, R7, -0x80000000, PT, P1 ;  /* 0x800000000700780c */ /* 0x000fc80003f25310 */
[----:B------:R-:W0:Y:S09]  /*06c0*/  MUFU.RCP R8, UR4 ;  /* 0x0000000400087d08 */ /* 0x000e320008001000 */
[----:B------:R-:W-:Y:S01]  /*06d0*/  DSETP.NEU.AND P2, PT, |R40|, 0.5, !P1 ;  /* 0x3fe000002800742a */ /* 0x000fe20004f4d200 */
[----:B0-23--:R-:W-:-:S15]  /*06e0*/  R2UR UR15, R8 ;  /* 0x00000000080f72ca */ /* 0x00dfde00000e0000 */
.L_x_89:
[----:B------:R-:W0:Y:S02]  /*06f0*/  LDCU UR6, c[0x0][0x384] ;  /* 0x00007080ff0677ac */ /* 0x000e240008000800 */
[----:B0-----:R-:W-:-:S13]  /*0700*/  ISETP.GE.AND P3, PT, R4, UR6, PT ;  /* 0x0000000604007c0c */ /* 0x001fda000bf66270 */
[----:B------:R-:W-:Y:S05]  /*0710*/  @P3 BRA `(.L_x_4) ;  /* 0x0000005000f83947 */ /* 0x000fea0003800000 */
[----:B-----5:R-:W-:Y:S01]  /*0720*/  ISETP.NE.AND P3, PT, R14, 0x1, PT ;  /* 0x000000010e00780c */ /* 0x020fe20003f65270 */
[----:B------:R-:W-:Y:S01]  /*0730*/  BSSY.RECONVERGENT B1, `(.L_x_5) ;  /* 0x00000a7000017945 */ /* 0x000fe20003800200 */
[----:B------:R-:W-:Y:S01]  /*0740*/  IMAD.MOV.U32 R15, RZ, RZ, 0x3 ;  /* 0x00000003ff0f7424 */ /* 0x000fe200078e00ff */
[----:B------:R-:W-:Y:S01]  /*0750*/  MOV R7, R22 ;  /* 0x0000001600077202 */ /* 0x000fe20000000f00 */
[----:B------:R-:W-:Y:S02]  /*0760*/  IMAD.MOV.U32 R30, RZ, RZ, R22 ;  /* 0x000000ffff1e7224 */ /* 0x000fe400078e0016 */
[----:B------:R-:W-:Y:S02]  /*0770*/  IMAD.MOV.U32 R31, RZ, RZ, R21 ;  /* 0x000000ffff1f7224 */ /* 0x000fe400078e0015 */
[----:B------:R-:W-:-:S05]  /*0780*/  IMAD.MOV.U32 R8, RZ, RZ, R23 ;  /* 0x000000ffff087224 */ /* 0x000fca00078e0017 */
[----:B------:R-:W-:Y:S05]  /*0790*/  @!P3 BRA `(.L_x_6) ;  /* 0x000000080080b947 */ /* 0x000fea0003800000 */
[----:B------:R-:W-:Y:S01]  /*07a0*/  ISETP.NE.AND P3, PT, R14, 0x3, PT ;  /* 0x000000030e00780c */ /* 0x000fe20003f65270 */
[C---:B------:R-:W-:Y:S02]  /*07b0*/  VIADD R24, R13.reuse, 0xdb3d7428 ;  /* 0xdb3d74280d187836 */ /* 0x040fe40000000000 */
[C---:B------:R-:W-:Y:S02]  /*07c0*/  VIADD R15, R12.reuse, 0xf1bbcdc8 ;  /* 0xf1bbcdc80c0f7836 */ /* 0x040fe40000000000 */
[----:B------:R-:W-:Y:S02]  /*07d0*/  VIADD R7, R13, 0x96a522ad ;  /* 0x96a522ad0d077836 */ /* 0x000fe40000000000 */
[----:B------:R-:W-:-:S06]  /*07e0*/  VIADD R8, R12, 0x8ff34781 ;  /* 0x8ff347810c087836 */ /* 0x000fcc0000000000 */
[----:B------:R-:W-:Y:S05]  /*07f0*/  @!P3 BRA `(.L_x_7) ;  /* 0x000000040048b947 */ /* 0x000fea0003800000 */
[----:B------:R-:W-:-:S13]  /*0800*/  ISETP.NE.AND P3, PT, R14, 0x2, PT ;  /* 0x000000020e00780c */ /* 0x000fda0003f65270 */
[----:B------:R-:W-:Y:S05]  /*0810*/  @P3 BRA `(.L_x_8) ;  /* 0x0000000400243947 */ /* 0x000fea0003800000 */
[----:B------:R-:W-:Y:S01]  /*0820*/  VIADD R16, R16, 0x1 ;  /* 0x0000000110107836 */ /* 0x000fe20000000000 */
[----:B------:R-:W-:Y:S03]  /*0830*/  BSSY.RECONVERGENT B2, `(.L_x_9) ;  /* 0x000000c000027945 */ /* 0x000fe60003800200 */
[C---:B------:R-:W-:Y:S01]  /*0840*/  IMAD.WIDE.U32 R28, R16.reuse, -0x2daee0ad, RZ ;  /* 0xd2511f53101c7825 */ /* 0x040fe200078e00ff */
[----:B------:R-:W-:-:S13]  /*0850*/  ISETP.NE.AND P3, PT, R16, RZ, PT ;  /* 0x000000ff1000720c */ /* 0x000fda0003f65270 */
[----:B------:R-:W-:Y:S05]  /*0860*/  @P3 BRA `(.L_x_10) ;  /* 0x0000000000203947 */ /* 0x000fea0003800000 */
[----:B------:R-:W-:-:S05]  /*0870*/  VIADD R17, R17, 0x1 ;  /* 0x0000000111117836 */ /* 0x000fca0000000000 */
[----:B------:R-:W-:-:S13]  /*0880*/  ISETP.NE.AND P3, PT, R17, RZ, PT ;  /* 0x000000ff1100720c */ /* 0x000fda0003f65270 */
[----:B------:R-:W-:Y:S01]  /*0890*/  @!P3 VIADD R18, R18, 0x1 ;  /* 0x000000011212b836 */ /* 0x000fe20000000000 */
[----:B------:R-:W-:Y:S01]  /*08a0*/  @!P3 IADD3 R14, PT, PT, R19, 0x1, RZ ;  /* 0x00000001130eb810 */ /* 0x000fe20007ffe0ff */
[----:B------:R-:W-:-:S03]  /*08b0*/  @!P3 IMAD.MOV.U32 R17, RZ, RZ, RZ ;  /* 0x000000ffff11b224 */ /* 0x000fc600078e00ff */
[----:B------:R-:W-:-:S13]  /*08c0*/  ISETP.NE.AND P4, PT, R18, RZ, !P3 ;  /* 0x000000ff1200720c */ /* 0x000fda0005f85270 */
[----:B------:R-:W-:-:S04]  /*08d0*/  @P4 IMAD.MOV R14, RZ, RZ, R19 ;  /* 0x000000ffff0e4224 */ /* 0x000fc800078e0213 */
[----:B------:R-:W-:-:S07]  /*08e0*/  @!P3 IMAD.MOV.U32 R19, RZ, RZ, R14 ;  /* 0x000000ffff13b224 */ /* 0x000fce00078e000e */
.L_x_10:
[----:B------:R-:W-:Y:S05]  /*08f0*/  BSYNC.RECONVERGENT B2 ;  /* 0x0000000000027941 */ /* 0x000fea0003800200 */
.L_x_9:
[----:B------:R-:W-:Y:S01]  /*0900*/  IMAD.WIDE.U32 R30, R18, -0x326172a9, RZ ;  /* 0xcd9e8d57121e7825 */ /* 0x000fe200078e00ff */
[----:B------:R-:W-:-:S03]  /*0910*/  LOP3.LUT R20, R19, R29, R13, 0x96, !PT ;  /* 0x0000001d13147212 */ /* 0x000fc600078e960d */
[----:B------:R-:W-:Y:S01]  /*0920*/  VIADD R25, R12, 0x9e3779b9 ;  /* 0x9e3779b90c197836 */ /* 0x000fe20000000000 */
[----:B------:R-:W-:Y:S01]  /*0930*/  LOP3.LUT R26, R17, R12, R31, 0x96, !PT ;  /* 0x0000000c111a7212 */ /* 0x000fe200078e961f */
[----:B------:R-:W-:-:S04]  /*0940*/  IMAD.WIDE.U32 R20, R20, -0x326172a9, RZ ;  /* 0xcd9e8d5714147825 */ /* 0x000fc800078e00ff */
[----:B------:R-:W-:Y:S01]  /*0950*/  IMAD.WIDE.U32 R26, R26, -0x2daee0ad, RZ ;  /* 0xd2511f531a1a7825 */ /* 0x000fe200078e00ff */
[----:B------:R-:W-:-:S03]  /*0960*/  LOP3.LUT R25, R25, R30, R21, 0x96, !PT ;  /* 0x0000001e19197212 */ /* 0x000fc600078e9615 */
[----:B------:R-:W-:Y:S02]  /*0970*/  VIADD R29, R13, 0xbb67ae85 ;  /* 0xbb67ae850d1d7836 */ /* 0x000fe40000000000 */
[----:B------:R-:W-:-:S03]  /*0980*/  VIADD R21, R12, 0x3c6ef372 ;  /* 0x3c6ef3720c157836 */ /* 0x000fc60000000000 */
[----:B------:R-:W-:Y:S01]  /*0990*/  LOP3.LUT R30, R29, R28, R27, 0x96, !PT ;  /* 0x0000001c1d1e7212 */ /* 0x000fe200078e961b */
[----:B------:R-:W-:Y:S02]  /*09a0*/  VIADD R27, R13, 0x76cf5d0a ;  /* 0x76cf5d0a0d1b7836 */ /* 0x000fe40000000000 */
[----:B------:R-:W-:Y:S01]  /*09b0*/  IMAD.WIDE.U32 R28, R25, -0x2daee0ad, RZ ;  /* 0xd2511f53191c7825 */ /* 0x000fe200078e00ff */
[----:B------:R-:W-:-:S03]  /*09c0*/  IADD3 R25, PT, PT, R12, -0x255992d5, RZ ;  /* 0xdaa66d2b0c197810 */ /* 0x000fc60007ffe0ff */
[----:B------:R-:W-:Y:S01]  /*09d0*/  IMAD.WIDE.U32 R30, R30, -0x326172a9, RZ ;  /* 0xcd9e8d571e1e7825 */ /* 0x000fe200078e00ff */
[----:B------:R-:W-:-:S03]  /*09e0*/  LOP3.LUT R27, R27, R26, R29, 0x96, !PT ;  /* 0x0000001a1b1b7212 */ /* 0x000fc600078e961d */
[----:B------:R-:W-:Y:S01]  /*09f0*/  VIADD R29, R13, 0x32370b8f ;  /* 0x32370b8f0d1d7836 */ /* 0x000fe20000000000 */
[----:B------:R-:W-:Y:S01]  /*0a00*/  LOP3.LUT R26, R21, R20, R31, 0x96, !PT ;  /* 0x00000014151a7212 */ /* 0x000fe200078e961f */
[----:B------:R-:W-:-:S04]  /*0a10*/  IMAD.WIDE.U32 R20, R27, -0x326172a9, RZ ;  /* 0xcd9e8d571b147825 */ /* 0x000fc800078e00ff */
[----:B------:R-:W-:Y:S01]  /*0a20*/  IMAD.WIDE.U32 R26, R26, -0x2daee0ad, RZ ;  /* 0xd2511f531a1a7825 */ /* 0x000fe200078e00ff */
[----:B------:R-:W-:-:S03]  /*0a30*/  LOP3.LUT R25, R25, R30, R21, 0x96, !PT ;  /* 0x0000001e19197212 */ /* 0x000fc600078e9615 */
[----:B------:R-:W-:Y:S01]  /*0a40*/  VIADD R21, R12, 0x78dde6e4 ;  /* 0x78dde6e40c157836 */ /* 0x000fe20000000000 */
[----:B------:R-:W-:Y:S01]  /*0a50*/  LOP3.LUT R30, R29, R28, R27, 0x96, !PT ;  /* 0x0000001c1d1e7212 */ /* 0x000fe200078e961b */
[----:B------:R-:W-:Y:S02]  /*0a60*/  VIADD R27, R13, 0xed9eba14 ;  /* 0xed9eba140d1b7836 */ /* 0x000fe40000000000 */
[----:B------:R-:W-:-:S04]  /*0a70*/  IMAD.WIDE.U32 R28, R25, -0x2daee0ad, RZ ;  /* 0xd2511f53191c7825 */ /* 0x000fc800078e00ff */
        /* <DEDUP_REMOVED lines=12> */
[----:B------:R-:W-:-:S03]  /*0b40*/  IADD3 R25, PT, PT, R12, 0x5384540f, RZ ;  /* 0x5384540f0c197810 */ /* 0x000fc60007ffe0ff */
[----:B------:R-:W-:Y:S01]  /*0b50*/  IMAD.WIDE.U32 R30, R30, -0x326172a9, RZ ;  /* 0xcd9e8d571e1e7825 */ /* 0x000fe200078e00ff */
[----:B------:R-:W-:-:S03]  /*0b60*/  LOP3.LUT R27, R27, R26, R29, 0x96, !PT ;  /* 0x0000001a1b1b7212 */ /* 0x000fc600078e961d */
[----:B------:R-:W-:Y:S01]  /*0b70*/  VIADD R29, R13, 0x1fd5c5a3 ;  /* 0x1fd5c5a30d1d7836 */ /* 0x000fe20000000000 */
[----:B------:R-:W-:Y:S01]  /*0b80*/  LOP3.LUT R26, R21, R20, R31, 0x96, !PT ;  /* 0x00000014151a7212 */ /* 0x000fe200078e961f */
[----:B------:R-:W-:-:S04]  /*0b90*/  IMAD.WIDE.U32 R20, R27, -0x326172a9, RZ ;  /* 0xcd9e8d571b147825 */ /* 0x000fc800078e00ff */
[----:B------:R-:W-:Y:S01]  /*0ba0*/  IMAD.WIDE.U32 R26, R26, -0x2daee0ad, RZ ;  /* 0xd2511f531a1a7825 */ /* 0x000fe200078e00ff */
[----:B------:R-:W-:-:S04]  /*0bb0*/  LOP3.LUT R25, R25, R30, R21, 0x96, !PT ;  /* 0x0000001e19197212 */ /* 0x000fc800078e9615 */
[----:B------:R-:W-:Y:S01]  /*0bc0*/  LOP3.LUT R30, R29, R28, R27, 0x96, !PT ;  /* 0x0000001c1d1e7212 */ /* 0x000fe200078e961b */
[----:B------:R-:W-:-:S04]  /*0bd0*/  IMAD.WIDE.U32 R28, R25, -0x2daee0ad, RZ ;  /* 0xd2511f53191c7825 */ /* 0x000fc800078e00ff */
[----:B------:R-:W-:Y:S01]  /*0be0*/  IMAD.WIDE.U32 R30, R30, -0x326172a9, RZ ;  /* 0xcd9e8d571e1e7825 */ /* 0x000fe200078e00ff */
[----:B------:R-:W-:-:S04]  /*0bf0*/  LOP3.LUT R24, R24, R26, R29, 0x96, !PT ;  /* 0x0000001a18187212 */ /* 0x000fc800078e961d */
[----:B------:R-:W-:Y:S01]  /*0c00*/  LOP3.LUT R15, R15, R20, R31, 0x96, !PT ;  /* 0x000000140f0f7212 */ /* 0x000fe200078e961f */
[----:B------:R-:W-:-:S04]  /*0c10*/  IMAD.WIDE.U32 R24, R24, -0x326172a9, RZ ;  /* 0xcd9e8d5718187825 */ /* 0x000fc800078e00ff */
[----:B------:R-:W-:Y:S01]  /*0c20*/  IMAD.WIDE.U32 R14, R15, -0x2daee0ad, RZ ;  /* 0xd2511f530f0e7825 */ /* 0x000fe200078e00ff */
[----:B------:R-:W-:-:S03]  /*0c30*/  LOP3.LUT R20, R8, R30, R25, 0x96, !PT ;  /* 0x0000001e08147212 */ /* 0x000fc600078e9619 */
[----:B------:R-:W-:Y:S01]  /*0c40*/  IMAD.MOV.U32 R8, RZ, RZ, R14 ;  /* 0x000000ffff087224 */ /* 0x000fe200078e000e */
[----:B------:R-:W-:Y:S01]  /*0c50*/  LOP3.LUT R7, R7, R28, R15, 0x96, !PT ;  /* 0x0000001c07077212 */ /* 0x000fe200078e960f */
[----:B------:R-:W-:Y:S02]  /*0c60*/  IMAD.MOV.U32 R21, RZ, RZ, R24 ;  /* 0x000000ffff157224 */ /* 0x000fe400078e0018 */
[----:B------:R-:W-:Y:S02]  /*0c70*/  IMAD.MOV.U32 R30, RZ, RZ, R23 ;  /* 0x000000ffff1e7224 */ /* 0x000fe400078e0017 */
[----:B------:R-:W-:Y:S02]  /*0c80*/  IMAD.MOV.U32 R31, RZ, RZ, R22 ;  /* 0x000000ffff1f7224 */ /* 0x000fe400078e0016 */
[----:B------:R-:W-:Y:S01]  /*0c90*/  IMAD.MOV.U32 R15, RZ, RZ, RZ ;  /* 0x000000ffff0f7224 */ /* 0x000fe200078e00ff */
[----:B------:R-:W-:Y:S06]  /*0ca0*/  BRA `(.L_x_6) ;  /* 0x00000004003c7947 */ /* 0x000fec0003800000 */
.L_x_8:
[C---:B------:R-:W-:Y:S01]  /*0cb0*/  ISETP.NE.AND P3, PT, R14.reuse, RZ, PT ;  /* 0x000000ff0e00720c */ /* 0x040fe20003f65270 */
[----:B------:R-:W-:Y:S01]  /*0cc0*/  IMAD.MOV.U32 R8, RZ, RZ, R23 ;  /* 0x000000ffff087224 */ /* 0x000fe200078e0017 */
[----:B------:R-:W-:Y:S01]  /*0cd0*/  MOV R7, R22 ;  /* 0x0000001600077202 */ /* 0x000fe20000000f00 */
[----:B------:R-:W-:Y:S01]  /*0ce0*/  VIADD R15, R14, 0x2 ;  /* 0x000000020e0f7836 */ /* 0x000fe20000000000 */
[----:B------:R-:W-:Y:S01]  /*0cf0*/  SEL R30, R21, R20, !P3 ;  /* 0x00000014151e7207 */ /* 0x000fe20005800000 */
[----:B------:R-:W-:Y:S01]  /*0d00*/  IMAD.MOV.U32 R31, RZ, RZ, R20 ;  /* 0x000000ffff1f7224 */ /* 0x000fe200078e0014 */
[----:B------:R-:W-:Y:S07]  /*0d10*/  BRA `(.L_x_6) ;  /* 0x0000000400207947 */ /* 0x000fee0003800000 */
.L_x_7:
        /* <DEDUP_REMOVED lines=8> */
[----:B------:R-:W-:Y:S01]  /*0da0*/  @!P3 MOV R17, RZ ;  /* 0x000000ff0011b202 */ /* 0x000fe20000000f00 */
[----:B------:R-:W-:-:S03]  /*0db0*/  @!P3 VIADD R14, R19, 0x1 ;  /* 0x00000001130eb836 */ /* 0x000fc60000000000 */
[----:B------:R-:W-:-:S13]  /*0dc0*/  ISETP.NE.AND P4, PT, R18, RZ, !P3 ;  /* 0x000000ff1200720c */ /* 0x000fda0005f85270 */
[----:B------:R-:W-:-:S04]  /*0dd0*/  @P4 IMAD.MOV R14, RZ, RZ, R19 ;  /* 0x000000ffff0e4224 */ /* 0x000fc800078e0213 */
[----:B------:R-:W-:-:S07]  /*0de0*/  @!P3 IMAD.MOV.U32 R19, RZ, RZ, R14 ;  /* 0x000000ffff13b224 */ /* 0x000fce00078e000e */
.L_x_12:
[----:B------:R-:W-:Y:S05]  /*0df0*/  BSYNC.RECONVERGENT B2 ;  /* 0x0000000000027941 */ /* 0x000fea0003800200 */
.L_x_11:
        /* <DEDUP_REMOVED lines=43> */
[----:B------:R-:W-:-:S05]  /*10b0*/  VIADD R29, R13, 0x1fd5c5a3 ;  /* 0x1fd5c5a30d1d7836 */ /* 0x000fca0000000000 */
        /* <DEDUP_REMOVED lines=10> */
[----:B------:R-:W-:Y:S01]  /*1160*/  IMAD.MOV.U32 R31, RZ, RZ, R23 ;  /* 0x000000ffff1f7224 */ /* 0x000fe200078e0017 */
[----:B------:R-:W-:Y:S01]  /*1170*/  MOV R8, R14 ;  /* 0x0000000e00087202 */ /* 0x000fe20000000f00 */
[----:B------:R-:W-:Y:S02]  /*1180*/  IMAD.MOV.U32 R15, RZ, RZ, 0x1 ;  /* 0x00000001ff0f7424 */ /* 0x000fe400078e00ff */
[----:B------:R-:W-:-:S07]  /*1190*/  IMAD.MOV.U32 R20, RZ, RZ, R30 ;  /* 0x000000ffff147224 */ /* 0x000fce00078e001e */
.L_x_6:
[----:B------:R-:W-:Y:S05]  /*11a0*/  BSYNC.RECONVERGENT B1 ;  /* 0x0000000000017941 */ /* 0x000fea0003800200 */
.L_x_5:
[----:B------:R-:W0:Y:S01]  /*11b0*/  I2F.F64.U32 R22, R30 ;  /* 0x0000001e00167312 */ /* 0x000e220000201800 */
[----:B------:R-:W-:Y:S01]  /*11c0*/  IMAD.MOV.U32 R24, RZ, RZ, 0x0 ;  /* 0x00000000ff187424 */ /* 0x000fe200078e00ff */
[----:B------:R-:W-:Y:S01]  /*11d0*/  UMOV UR6, 0x54442d18 ;  /* 0x54442d1800067882 */ /* 0x000fe20000000000 */
[----:B------:R-:W-:Y:S01]  /*11e0*/  IMAD.MOV.U32 R25, RZ, RZ, 0x3df00000 ;  /* 0x3df00000ff197424 */ /* 0x000fe200078e00ff */
[----:B------:R-:W-:Y:S01]  /*11f0*/  UMOV UR7, 0x400921fb ;  /* 0x400921fb00077882 */ /* 0x000fe20000000000 */
[----:B------:R-:W-:Y:S01]  /*1200*/  IMAD.MOV.U32 R26, RZ, RZ, 0x80000 ;  /* 0x00080000ff1a7424 */ /* 0x000fe200078e00ff */
[----:B------:R-:W-:Y:S02]  /*1210*/  BSSY.RECONVERGENT B1, `(.L_x_13) ;  /* 0x000005f000017945 */ /* 0x000fe40003800200 */
[----:B------:R-:W1:Y:S01]  /*1220*/  I2F.F64.U32 R28, R31 ;  /* 0x0000001f001c7312 */ /* 0x000e620000201800 */
[----:B0-----:R-:W-:-:S08]  /*1230*/  DFMA R22, R22, R24, 2.3283064365386962891e-10 ;  /* 0x3df000001616742b */ /* 0x001fd00000000018 */
[----:B------:R-:W-:Y:S02]  /*1240*/  DSETP.MAX.AND P3, P4, R22, 2.2204460492503130808e-16, PT ;  /* 0x3cb000001600742a */ /* 0x000fe40003c6f000 */
[----:B------:R-:W-:Y:S01]  /*1250*/  MOV R14, R23 ;  /* 0x00000017000e7202 */ /* 0x000fe20000000f00 */
[----:B-1----:R-:W-:Y:S01]  /*1260*/  DFMA R28, R28, R24, 2.3283064365386962891e-10 ;  /* 0x3df000001c1c742b */ /* 0x002fe20000000018 */
[----:B------:R-:W-:Y:S02]  /*1270*/  IMAD.MOV.U32 R24, RZ, RZ, 0x54442d18 ;  /* 0x54442d18ff187424 */ /* 0x000fe400078e00ff */
[----:B------:R-:W-:Y:S01]  /*1280*/  FSEL R27, R14, 0.021484375, P3 ;  /* 0x3cb000000e1b7808 */ /* 0x000fe20001800000 */
[----:B------:R-:W-:Y:S01]  /*1290*/  IMAD.MOV.U32 R25, RZ, RZ, 0x3ff921fb ;  /* 0x3ff921fbff197424 */ /* 0x000fe200078e00ff */
[----:B------:R-:W-:-:S05]  /*12a0*/  SEL R22, R22, RZ, P3 ;  /* 0x000000ff16167207 */ /* 0x000fca0001800000 */
[----:B------:R-:W-:Y:S01]  /*12b0*/  DFMA R44, R28, UR6, -R24 ;  /* 0x000000061c2c7c2b */ /* 0x000fe20008000818 */
[----:B------:R-:W-:Y:S01]  /*12c0*/  @P4 LOP3.LUT R27, R26, 0x3cb00000, RZ, 0xfc, !PT ;  /* 0x3cb000001a1b4812 */ /* 0x000fe200078efcff */
[----:B------:R-:W-:-:S04]  /*12d0*/  IMAD.MOV.U32 R26, RZ, RZ, R22 ;  /* 0x000000ffff1a7224 */ /* 0x000fc800078e0016 */
[----:B------:R-:W-:-:S04]  /*12e0*/  IMAD.MOV.U32 R23, RZ, RZ, R27 ;  /* 0x000000ffff177224 */ /* 0x000fc800078e001b */
[----:B------:R-:W-:Y:S01]  /*12f0*/  IMAD.MOV.U32 R27, RZ, RZ, R23 ;  /* 0x000000ffff1b7224 */ /* 0x000fe200078e0017 */
[----:B------:R-:W-:-:S13]  /*1300*/  ISETP.GT.AND P3, PT, R23, 0xfffff, PT ;  /* 0x000fffff1700780c */ /* 0x000fda0003f64270 */
[----:B------:R-:W-:-:S10]  /*1310*/  @!P3 DMUL R26, R26, 1.80143985094819840000e+16 ;  /* 0x435000001a1ab828 */ /* 0x000fd40000000000 */
[----:B------:R-:W-:Y:S02]  /*1320*/  @!P3 IMAD.MOV.U32 R23, RZ, RZ, R27 ;  /* 0x000000ffff17b224 */ /* 0x000fe400078e001b */
[----:B------:R-:W-:Y:S02]  /*1330*/  @!P3 IMAD.MOV.U32 R22, RZ, RZ, R26 ;  /* 0x000000ffff16b224 */ /* 0x000fe400078e001a */
[----:B------:R-:W-:-:S05]  /*1340*/  VIADD R14, R23, 0xffffffff ;  /* 0xffffffff170e7836 */ /* 0x000fca0000000000 */
[----:B------:R-:W-:Y:S02]  /*1350*/  ISETP.GT.U32.AND P4, PT, R14, 0x7feffffe, PT ;  /* 0x7feffffe0e00780c */ /* 0x000fe40003f84070 */
[----:B------:R-:W-:Y:S01]  /*1360*/  MOV R14, 0xfffffc01 ;  /* 0xfffffc01000e7802 */ /* 0x000fe20000000f00 */
[----:B------:R-:W-:-:S10]  /*1370*/  @!P3 IMAD.MOV.U32 R14, RZ, RZ, -0x435 ;  /* 0xfffffbcbff0eb424 */ /* 0x000fd400078e00ff */
[----:B------:R-:W-:Y:S05]  /*1380*/  @P4 BRA `(.L_x_14) ;  /* 0x0000000400044947 */ /* 0x000fea0003800000 */
[----:B------:R-:W-:Y:S01]  /*1390*/  LOP3.LUT R26, R23, 0xfffff, RZ, 0xc0, !PT ;  /* 0x000fffff171a7812 */ /* 0x000fe200078ec0ff */
[----:B------:R-:W-:Y:S01]  /*13a0*/  IMAD.MOV.U32 R28, RZ, RZ, RZ ;  /* 0x000000ffff1c7224 */ /* 0x000fe200078e00ff */
[----:B------:R-:W-:Y:S01]  /*13b0*/  MOV R47, 0x3ed0ee25 ;  /* 0x3ed0ee25002f7802 */ /* 0x000fe20000000f00 */
[----:B------:R-:W-:Y:S01]  /*13c0*/  IMAD.MOV.U32 R46, RZ, RZ, -0x748574fc ;  /* 0x8b7a8b04ff2e7424 */ /* 0x000fe200078e00ff */
[----:B------:R-:W-:Y:S01]  /*13d0*/  LOP3.LUT R27, R26, 0x3ff00000, RZ, 0xfc, !PT ;  /* 0x3ff000001a1b7812 */ /* 0x000fe200078efcff */
[----:B------:R-:W-:Y:S01]  /*13e0*/  IMAD.MOV.U32 R26, RZ, RZ, R22 ;  /* 0x000000ffff1a7224 */ /* 0x000fe200078e0016 */
[----:B------:R-:W-:Y:S01]  /*13f0*/  UMOV UR6, 0x3ae80f1e ;  /* 0x3ae80f1e00067882 */ /* 0x000fe20000000000 */
[----:B------:R-:W-:Y:S01]  /*1400*/  UMOV UR7, 0x3eb1380b ;  /* 0x3eb1380b00077882 */ /* 0x000fe20000000000 */
[----:B------:R-:W-:Y:S01]  /*1410*/  ISETP.GE.U32.AND P3, PT, R27, 0x3ff6a09f, PT ;  /* 0x3ff6a09f1b00780c */ /* 0x000fe20003f66070 */
[----:B------:R-:W-:Y:S01]  /*1420*/  IMAD.MOV.U32 R49, RZ, RZ, 0x43300000 ;  /* 0x43300000ff317424 */ /* 0x000fe200078e00ff */
[----:B------:R-:W-:Y:S01]  /*1430*/  LEA.HI R14, R23, R14, RZ, 0xc ;  /* 0x0000000e170e7211 */ /* 0x000fe200078f60ff */
[----:B------:R-:W-:Y:S01]  /*1440*/  UMOV UR18, 0x80000000 ;  /* 0x8000000000127882 */ /* 0x000fe20000000000 */
[----:B------:R-:W-:-:S09]  /*1450*/  UMOV UR19, 0x43300000 ;  /* 0x4330000000137882 */ /* 0x000fd20000000000 */
[----:B------:R-:W-:Y:S02]  /*1460*/  @P3 VIADD R29, R27, 0xfff00000 ;  /* 0xfff000001b1d3836 */ /* 0x000fe40000000000 */
[----:B------:R-:W-:Y:S02]  /*1470*/  @P3 VIADD R14, R14, 0x1 ;  /* 0x000000010e0e3836 */ /* 0x000fe40000000000 */
[----:B------:R-:W-:-:S03]  /*1480*/  @P3 IMAD.MOV.U32 R27, RZ, RZ, R29 ;  /* 0x000000ffff1b3224 */ /* 0x000fc600078e001d */
[----:B------:R-:W-:-:S03]  /*1490*/  LOP3.LUT R48, R14, 0x80000000, RZ, 0x3c, !PT ;  /* 0x800000000e307812 */ /* 0x000fc600078e3cff */
[C---:B------:R-:W-:Y:S02]  /*14a0*/  DADD R34, R26.reuse, 1 ;  /* 0x3ff000001a227429 */ /* 0x040fe40000000000 */
[----:B------:R-:W-:-:S04]  /*14b0*/  DADD R26, R26, -1 ;  /* 0xbff000001a1a7429 */ /* 0x000fc80000000000 */
[----:B------:R-:W0:Y:S02]  /*14c0*/  MUFU.RCP64H R29, R35 ;  /* 0x00000023001d7308 */ /* 0x000e240000001800 */
[----:B0-----:R-:W-:-:S08]  /*14d0*/  DFMA R30, -R34, R28, 1 ;  /* 0x3ff00000221e742b */ /* 0x001fd0000000011c */
[----:B------:R-:W-:-:S08]  /*14e0*/  DFMA R30, R30, R30, R30 ;  /* 0x0000001e1e1e722b */ /* 0x000fd0000000001e */
[----:B------:R-:W-:-:S08]  /*14f0*/  DFMA R28, R28, R30, R28 ;  /* 0x0000001e1c1c722b */ /* 0x000fd0000000001c */
[----:B------:R-:W-:-:S08]  /*1500*/  DMUL R30, R26, R28 ;  /* 0x0000001c1a1e7228 */ /* 0x000fd00000000000 */
[----:B------:R-:W-:-:S08]  /*1510*/  DFMA R30, R26, R28, R30 ;  /* 0x0000001c1a1e722b */ /* 0x000fd0000000001e */
[----:B------:R-:W-:Y:S02]  /*1520*/  DMUL R32, R30, R30 ;  /* 0x0000001e1e207228 */ /* 0x000fe40000000000 */
[----:B------:R-:W-:-:S06]  /*1530*/  DADD R22, R26, -R30 ;  /* 0x000000001a167229 */ /* 0x000fcc000000081e */
[----:B------:R-:W-:Y:S01]  /*1540*/  DFMA R34, R32, UR6, R46 ;  /* 0x0000000620227c2b */ /* 0x000fe2000800002e */
[----:B------:R-:W-:Y:S01]  /*1550*/  UMOV UR6, 0x9f02676f ;  /* 0x9f02676f00067882 */ /* 0x000fe20000000000 */
[----:B------:R-:W-:Y:S01]  /*1560*/  UMOV UR7, 0x3ef3b266 ;  /* 0x3ef3b26600077882 */ /* 0x000fe20000000000 */
[----:B------:R-:W-:Y:S02]  /*1570*/  DADD R46, R22, R22 ;  /* 0x00000000162e7229 */ /* 0x000fe40000000016 */
[----:B------:R-:W-:Y:S01]  /*1580*/  DADD R22, R48, -UR18 ;  /* 0x8000001230167e29 */ /* 0x000fe20008000000 */
[----:B------:R-:W-:Y:S01]  /*1590*/  UMOV UR18, 0xfefa39ef ;  /* 0xfefa39ef00127882 */ /* 0x000fe20000000000 */
[----:B------:R-:W-:Y:S01]  /*15a0*/  UMOV UR19, 0x3fe62e42 ;  /* 0x3fe62e4200137882 */ /* 0x000fe20000000000 */
[----:B------:R-:W-:Y:S01]  /*15b0*/  DFMA R34, R32, R34, UR6 ;  /* 0x0000000620227e2b */ /* 0x000fe20008000022 */
[----:B------:R-:W-:Y:S01]  /*15c0*/  UMOV UR6, 0xa9ab0956 ;  /* 0xa9ab095600067882 */ /* 0x000fe20000000000 */
[----:B------:R-:W-:Y:S01]  /*15d0*/  UMOV UR7, 0x3f1745cb ;  /* 0x3f1745cb00077882 */ /* 0x000fe20000000000 */
[----:B------:R-:W-:-:S02]  /*15e0*/  DFMA R48, R26, -R30, R46 ;  /* 0x8000001e1a30722b */ /* 0x000fc4000000002e */
[----:B------:R-:W-:-:S03]  /*15f0*/  DFMA R26, R22, UR18, R30 ;  /* 0x00000012161a7c2b */ /* 0x000fc6000800001e */
[----:B------:R-:W-:Y:S01]  /*1600*/  DFMA R34, R32, R34, UR6 ;  /* 0x0000000620227e2b */ /* 0x000fe20008000022 */
[----:B------:R-:W-:Y:S01]  /*1610*/  UMOV UR6, 0x2d1b5154 ;  /* 0x2d1b515400067882 */ /* 0x000fe20000000000 */
[----:B------:R-:W-:Y:S01]  /*1620*/  UMOV UR7, 0x3f3c71c7 ;  /* 0x3f3c71c700077882 */ /* 0x000fe20000000000 */
[----:B------:R-:W-:-:S05]  /*1630*/  DMUL R48, R28, R48 ;  /* 0x000000301c307228 */ /* 0x000fca0000000000 */
[----:B------:R-:W-:Y:S01]  /*1640*/  DFMA R34, R32, R34, UR6 ;  /* 0x0000000620227e2b */ /* 0x000fe20008000022 */
[----:B------:R-:W-:Y:S01]  /*1650*/  UMOV UR6, 0x923be72d ;  /* 0x923be72d00067882 */ /* 0x000fe20000000000 */
[----:B------:R-:W-:-:S06]  /*1660*/  UMOV UR7, 0x3f624924 ;  /* 0x3f62492400077882 */ /* 0x000fcc0000000000 */
        /* <DEDUP_REMOVED lines=8> */
[----:B------:R-:W-:Y:S02]  /*16f0*/  UMOV UR7, 0x3fe62e42 ;  /* 0x3fe62e4200077882 */ /* 0x000fe40000000000 */
[----:B------:R-:W-:Y:S01]  /*1700*/  DFMA R34, R22, -UR6, R26 ;  /* 0x8000000616227c2b */ /* 0x000fe2000800001a */
[----:B------:R-:W-:Y:S01]  /*1710*/  UMOV UR6, 0x3b39803f ;  /* 0x3b39803f00067882 */ /* 0x000fe20000000000 */
[----:B------:R-:W-:Y:S02]  /*1720*/  UMOV UR7, 0x3c7abc9e ;  /* 0x3c7abc9e00077882 */ /* 0x000fe40000000000 */
[----:B------:R-:W-:-:S04]  /*1730*/  DMUL R46, R32, R46 ;  /* 0x0000002e202e7228 */ /* 0x000fc80000000000 */
[----:B------:R-:W-:-:S04]  /*1740*/  DADD R34, -R30, R34 ;  /* 0x000000001e227229 */ /* 0x000fc80000000122 */
[----:B------:R-:W-:-:S08]  /*1750*/  DFMA R46, R30, R46, R48 ;  /* 0x0000002e1e2e722b */ /* 0x000fd00000000030 */
[----:B------:R-:W-:-:S08]  /*1760*/  DADD R34, R46, -R34 ;  /* 0x000000002e227229 */ /* 0x000fd00000000822 */
[----:B------:R-:W-:-:S08]  /*1770*/  DFMA R22, R22, UR6, R34 ;  /* 0x0000000616167c2b */ /* 0x000fd00008000022 */
[----:B------:R-:W-:Y:S01]  /*1780*/  DADD R22, R26, R22 ;  /* 0x000000001a167229 */ /* 0x000fe20000000016 */
[----:B------:R-:W-:Y:S10]  /*1790*/  BRA `(.L_x_15) ;  /* 0x0000000000187947 */ /* 0x000ff40003800000 */
.L_x_14:
[----:B------:R-:W-:Y:S01]  /*17a0*/  IMAD.MOV.U32 R22, RZ, RZ, 0x0 ;  /* 0x00000000ff167424 */ /* 0x000fe200078e00ff */
[----:B------:R-:W-:Y:S01]  /*17b0*/  LOP3.LUT P3, RZ, R27, 0x7fffffff, RZ, 0xc0, !PT ;  /* 0x7fffffff1bff7812 */ /* 0x000fe2000786c0ff */
[----:B------:R-:W-:-:S06]  /*17c0*/  IMAD.MOV.U32 R23, RZ, RZ, 0x7ff00000 ;  /* 0x7ff00000ff177424 */ /* 0x000fcc00078e00ff */
[----:B------:R-:W-:-:S10]  /*17d0*/  DFMA R22, R26, R22, +INF ;  /* 0x7ff000001a16742b */ /* 0x000fd40000000016 */
[----:B------:R-:W-:Y:S02]  /*17e0*/  FSEL R22, R22, RZ, P3 ;  /* 0x000000ff16167208 */ /* 0x000fe40001800000 */
[----:B------:R-:W-:-:S07]  /*17f0*/  FSEL R23, R23, -QNAN , P3 ;  /* 0xfff0000017177808 */ /* 0x000fce0001800000 */
.L_x_15:
[----:B------:R-:W-:Y:S05]  /*1800*/  BSYNC.RECONVERGENT B1 ;  /* 0x0000000000017941 */ /* 0x000fea0003800200 */
.L_x_13:
[----:B------:R-:W-:Y:S01]  /*1810*/  DMUL R28, R44, UR12 ;  /* 0x0000000c2c1c7c28 */ /* 0x000fe20008000000 */
[----:B------:R-:W-:Y:S07]  /*1820*/  BSSY.RECONVERGENT B1, `(.L_x_16) ;  /* 0x0000019000017945 */ /* 0x000fee0003800200 */
[----:B------:R-:W-:-:S14]  /*1830*/  DSETP.NEU.AND P3, PT, |R28|, +INF , PT ;  /* 0x7ff000001c00742a */ /* 0x000fdc0003f6d200 */
[----:B------:R-:W-:Y:S01]  /*1840*/  @!P3 DMUL R46, RZ, R28 ;  /* 0x0000001cff2eb228 */ /* 0x000fe20000000000 */
[----:B------:R-:W-:Y:S01]  /*1850*/  @!P3 IMAD.MOV.U32 R14, RZ, RZ, RZ ;  /* 0x000000ffff0eb224 */ /* 0x000fe200078e00ff */
[----:B------:R-:W-:Y:S09]  /*1860*/  @!P3 BRA `(.L_x_17) ;  /* 0x000000000050b947 */ /* 0x000ff20003800000 */
[----:B------:R-:W-:Y:S01]  /*1870*/  UMOV UR6, 0x6dc9c883 ;  /* 0x6dc9c88300067882 */ /* 0x000fe20000000000 */
[----:B------:R-:W-:Y:S01]  /*1880*/  UMOV UR7, 0x3fe45f30 ;  /* 0x3fe45f3000077882 */ /* 0x000fe20000000000 */
[C---:B------:R-:W-:Y:S02]  /*1890*/  DSETP.GE.AND P3, PT, |R28|.reuse, 2.14748364800000000000e+09, PT ;  /* 0x41e000001c00742a */ /* 0x040fe40003f66200 */
[----:B------:R-:W-:Y:S01]  /*18a0*/  DMUL R26, R28, UR6 ;  /* 0x000000061c1a7c28 */ /* 0x000fe20008000000 */
[----:B------:R-:W-:Y:S01]  /*18b0*/  UMOV UR6, 0x33145c00 ;  /* 0x33145c0000067882 */ /* 0x000fe20000000000 */
[----:B------:R-:W-:-:S04]  /*18c0*/  UMOV UR7, 0x3c91a626 ;  /* 0x3c91a62600077882 */ /* 0x000fc80000000000 */
[----:B------:R-:W0:Y:S08]  /*18d0*/  F2I.F64 R14, R26 ;  /* 0x0000001a000e7311 */ /* 0x000e300000301100 */
[----:B0-----:R-:W0:Y:S02]  /*18e0*/  I2F.F64 R46, R14 ;  /* 0x0000000e002e7312 */ /* 0x001e240000201c00 */
[----:B0-----:R-:W-:-:S08]  /*18f0*/  DFMA R24, R46, -R24, R28 ;  /* 0x800000182e18722b */ /* 0x001fd0000000001c */
[----:B------:R-:W-:Y:S01]  /*1900*/  DFMA R24, R46, -UR6, R24 ;  /* 0x800000062e187c2b */ /* 0x000fe20008000018 */
[----:B------:R-:W-:Y:S01]  /*1910*/  UMOV UR6, 0x252049c0 ;  /* 0x252049c000067882 */ /* 0x000fe20000000000 */
[----:B------:R-:W-:-:S06]  /*1920*/  UMOV UR7, 0x397b839a ;  /* 0x397b839a00077882 */ /* 0x000fcc0000000000 */
[----:B------:R-:W-:Y:S01]  /*1930*/  DFMA R46, R46, -UR6, R24 ;  /* 0x800000062e2e7c2b */ /* 0x000fe20008000018 */
[----:B------:R-:W-:Y:S10]  /*1940*/  @!P3 BRA `(.L_x_17) ;  /* 0x000000000018b947 */ /* 0x000ff40003800000 */
[----:B------:R-:W-:Y:S01]  /*1950*/  IMAD.MOV.U32 R48, RZ, RZ, R28 ;  /* 0x000000ffff307224 */ /* 0x000fe200078e001c */
[----:B------:R-:W-:-:S07]  /*1960*/  MOV R28, 0x1980 ;  /* 0x00001980001c7802 */ /* 0x000fce0000000f00 */
[----:B------:R-:W-:Y:S05]  /*1970*/  CALL.REL.NOINC `($_Z25simulate_levy_runs_kerneliifffffffPKfiiS0_PiS1_P24curandStatePhilox4_32_10$__internal_trig_reduction_slowpathd) ;  /* 0x0000005800247944 */ /* 0x000fea0003c00000 */
[----:B------:R-:W-:Y:S01]  /*1980*/  IMAD.MOV.U32 R14, RZ, RZ, R26 ;  /* 0x000000ffff0e7224 */ /* 0x000fe200078e001a */
[----:B------:R-:W-:Y:S01]  /*1990*/  MOV R46, R48 ;  /* 0x00000030002e7202 */ /* 0x000fe20000000f00 */
[----:B------:R-:W-:-:S07]  /*19a0*/  IMAD.MOV.U32 R47, RZ, RZ, R49 ;  /* 0x000000ffff2f7224 */ /* 0x000fce00078e0031 */
.L_x_17:
[----:B------:R-:W-:Y:S05]  /*19b0*/  BSYNC.RECONVERGENT B1 ;  /* 0x0000000000017941 */ /* 0x000fea0003800200 */
.L_x_16:
[----:B------:R-:W0:Y:S01]  /*19c0*/  LDCU.64 UR6, c[0x4][0x48] ;  /* 0x01000900ff0677ac */ /* 0x000e220008000a00 */
[----:B------:R-:W-:-:S05]  /*19d0*/  IMAD.SHL.U32 R24, R14, 0x40, RZ ;  /* 0x000000400e187824 */ /* 0x000fca00078e00ff */
[----:B------:R-:W-:-:S04]  /*19e0*/  LOP3.LUT R24, R24, 0x40, RZ, 0xc0, !PT ;  /* 0x0000004018187812 */ /* 0x000fc800078ec0ff */
[----:B0-----:R-:W-:-:S05]  /*19f0*/  IADD3 R52, P3, PT, R24, UR6, RZ ;  /* 0x0000000618347c10 */ /* 0x001fca000ff7e0ff */
[----:B------:R-:W-:-:S05]  /*1a00*/  IMAD.X R53, RZ, RZ, UR7, P3 ;  /* 0x00000007ff357e24 */ /* 0x000fca00098e06ff */
[----:B------:R-:W2:Y:S04]  /*1a10*/  LDG.E.128.CONSTANT R24, desc[UR10][R52.64] ;  /* 0x0000000a34187981 */ /* 0x000ea8000c1e9d00 */
[----:B------:R-:W3:Y:S04]  /*1a20*/  LDG.E.128.CONSTANT R28, desc[UR10][R52.64+0x10] ;  /* 0x0000100a341c7981 */ /* 0x000ee8000c1e9d00 */
[----:B------:R0:W4:Y:S01]  /*1a30*/  LDG.E.128.CONSTANT R32, desc[UR10][R52.64+0x20] ;  /* 0x0000200a34207981 */ /* 0x000122000c1e9d00 */
[----:B------:R-:W-:Y:S01]  /*1a40*/  LOP3.LUT R48, R14, 0x1, RZ, 0xc0, !PT ;  /* 0x000000010e307812 */ /* 0x000fe200078ec0ff */
[----:B------:R-:W-:Y:S01]  /*1a50*/  IMAD.MOV.U32 R50, RZ, RZ, 0x20fd8164 ;  /* 0x20fd8164ff327424 */ /* 0x000fe200078e00ff */
[----:B------:R-:W-:Y:S01]  /*1a60*/  DSETP.NEU.AND P4, PT, |R44|, +INF , PT ;  /* 0x7ff000002c00742a */ /* 0x000fe20003f8d200 */
[----:B------:R-:W-:Y:S01]  /*1a70*/  IMAD.MOV.U32 R51, RZ, RZ, 0x3da8ff83 ;  /* 0x3da8ff83ff337424 */ /* 0x000fe200078e00ff */
[----:B------:R-:W-:Y:S01]  /*1a80*/  ISETP.NE.U32.AND P3, PT, R48, 0x1, PT ;  /* 0x000000013000780c */ /* 0x000fe20003f65070 */
[----:B------:R-:W-:Y:S01]  /*1a90*/  DMUL R48, R46, R46 ;  /* 0x0000002e2e307228 */ /* 0x000fe20000000000 */
[----:B------:R-:W-:Y:S02]  /*1aa0*/  BSSY.RECONVERGENT B1, `(.L_x_18) ;  /* 0x000002e000017945 */ /* 0x000fe40003800200 */
[----:B------:R-:W-:-:S02]  /*1ab0*/  FSEL R50, R50, -8.06006814911005101289e+34, !P3 ;  /* 0xf9785eba32327808 */ /* 0x000fc40005800000 */
[----:B------:R-:W-:-:S06]  /*1ac0*/  FSEL R51, -R51, 0.11223486810922622681, !P3 ;  /* 0x3de5db6533337808 */ /* 0x000fcc0005800100 */
[----:B0-----:R-:W-:Y:S02]  /*1ad0*/  @!P4 DMUL R52, RZ, R44 ;  /* 0x0000002cff34c228 */ /* 0x001fe40000000000 */
[----:B--2---:R-:W-:-:S08]  /*1ae0*/  DFMA R24, R48, R50, R24 ;  /* 0x000000323018722b */ /* 0x004fd00000000018 */
[----:B------:R-:W-:-:S08]  /*1af0*/  DFMA R24, R48, R24, R26 ;  /* 0x000000183018722b */ /* 0x000fd0000000001a */
[----:B---3--:R-:W-:-:S08]  /*1b00*/  DFMA R24, R48, R24, R28 ;  /* 0x000000183018722b */ /* 0x008fd0000000001c */
[----:B------:R-:W-:-:S08]  /*1b10*/  DFMA R24, R48, R24, R30 ;  /* 0x000000183018722b */ /* 0x000fd0000000001e */
[----:B----4-:R-:W-:-:S08]  /*1b20*/  DFMA R24, R48, R24, R32 ;  /* 0x000000183018722b */ /* 0x010fd00000000020 */
[----:B------:R-:W-:-:S08]  /*1b30*/  DFMA R24, R48, R24, R34 ;  /* 0x000000183018722b */ /* 0x000fd00000000022 */
[----:B------:R-:W-:Y:S02]  /*1b40*/  DFMA R46, R24, R46, R46 ;  /* 0x0000002e182e722b */ /* 0x000fe4000000002e */
[----:B------:R-:W-:-:S10]  /*1b50*/  DFMA R24, R48, R24, 1 ;  /* 0x3ff000003018742b */ /* 0x000fd40000000018 */
[----:B------:R-:W-:Y:S02]  /*1b60*/  FSEL R26, R24, R46, !P3 ;  /* 0x0000002e181a7208 */ /* 0x000fe40005800000 */
[----:B------:R-:W-:Y:S02]  /*1b70*/  FSEL R27, R25, R47, !P3 ;  /* 0x0000002f191b7208 */ /* 0x000fe40005800000 */
[----:B------:R-:W-:Y:S01]  /*1b80*/  LOP3.LUT P3, RZ, R14, 0x2, RZ, 0xc0, !PT ;  /* 0x000000020eff7812 */ /* 0x000fe2000786c0ff */
[----:B------:R-:W-:-:S03]  /*1b90*/  @!P4 IMAD.MOV.U32 R14, RZ, RZ, 0x1 ;  /* 0x00000001ff0ec424 */ /* 0x000fc600078e00ff */
[----:B------:R-:W-:-:S10]  /*1ba0*/  DADD R24, RZ, -R26 ;  /* 0x00000000ff187229 */ /* 0x000fd4000000081a */
[----:B------:R-:W-:Y:S02]  /*1bb0*/  FSEL R46, R26, R24, !P3 ;  /* 0x000000181a2e7208 */ /* 0x000fe40005800000 */
[----:B------:R-:W-:Y:S01]  /*1bc0*/  FSEL R47, R27, R25, !P3 ;  /* 0x000000191b2f7208 */ /* 0x000fe20005800000 */
[----:B------:R-:W-:Y:S06]  /*1bd0*/  @!P4 BRA `(.L_x_19) ;  /* 0x000000000068c947 */ /* 0x000fec0003800000 */
[----:B------:R-:W-:Y:S01]  /*1be0*/  UMOV UR6, 0x6dc9c883 ;  /* 0x6dc9c88300067882 */ /* 0x000fe20000000000 */
[----:B------:R-:W-:Y:S01]  /*1bf0*/  UMOV UR7, 0x3fe45f30 ;  /* 0x3fe45f3000077882 */ /* 0x000fe20000000000 */
[C---:B------:R-:W-:Y:S01]  /*1c00*/  DSETP.GE.AND P3, PT, |R44|.reuse, 2.14748364800000000000e+09, PT ;  /* 0x41e000002c00742a */ /* 0x040fe20003f66200 */
[----:B------:R-:W-:Y:S01]  /*1c10*/  BSSY.RECONVERGENT B2, `(.L_x_20) ;  /* 0x0000015000027945 */ /* 0x000fe20003800200 */
[----:B------:R-:W-:Y:S01]  /*1c20*/  DMUL R24, R44, UR6 ;  /* 0x000000062c187c28 */ /* 0x000fe20008000000 */
[----:B------:R-:W-:Y:S01]  /*1c30*/  UMOV UR6, 0x54442d18 ;  /* 0x54442d1800067882 */ /* 0x000fe20000000000 */
[----:B------:R-:W-:-:S04]  /*1c40*/  UMOV UR7, 0x3ff921fb ;  /* 0x3ff921fb00077882 */ /* 0x000fc80000000000 */
[----:B------:R-:W0:Y:S08]  /*1c50*/  F2I.F64 R14, R24 ;  /* 0x00000018000e7311 */ /* 0x000e300000301100 */
[----:B0-----:R-:W0:Y:S02]  /*1c60*/  I2F.F64 R52, R14 ;  /* 0x0000000e00347312 */ /* 0x001e240000201c00 */
[----:B0-----:R-:W-:Y:S01]  /*1c70*/  DFMA R26, R52, -UR6, R44 ;  /* 0x80000006341a7c2b */ /* 0x001fe2000800002c */
[----:B------:R-:W-:Y:S01]  /*1c80*/  UMOV UR6, 0x33145c00 ;  /* 0x33145c0000067882 */ /* 0x000fe20000000000 */
[----:B------:R-:W-:-:S06]  /*1c90*/  UMOV UR7, 0x3c91a626 ;  /* 0x3c91a62600077882 */ /* 0x000fcc0000000000 */
[----:B------:R-:W-:Y:S01]  /*1ca0*/  DFMA R26, R52, -UR6, R26 ;  /* 0x80000006341a7c2b */ /* 0x000fe2000800001a */
[----:B------:R-:W-:Y:S01]  /*1cb0*/  UMOV UR6, 0x252049c0 ;  /* 0x252049c000067882 */ /* 0x000fe20000000000 */
[----:B------:R-:W-:-:S06]  /*1cc0*/  UMOV UR7, 0x397b839a ;  /* 0x397b839a00077882 */ /* 0x000fcc0000000000 */
[----:B------:R-:W-:Y:S01]  /*1cd0*/  DFMA R52, R52, -UR6, R26 ;  /* 0x8000000634347c2b */ /* 0x000fe2000800001a */
[----:B------:R-:W-:Y:S10]  /*1ce0*/  @!P3 BRA `(.L_x_21) ;  /* 0x00000000001cb947 */ /* 0x000ff40003800000 */
[----:B------:R-:W-:Y:S01]  /*1cf0*/  IMAD.MOV.U32 R48, RZ, RZ, R44 ;  /* 0x000000ffff307224 */ /* 0x000fe200078e002c */
[----:B------:R-:W-:Y:S02]  /*1d00*/  MOV R29, R45 ;  /* 0x0000002d001d7202 */ /* 0x000fe40000000f00 */
[----:B------:R-:W-:-:S07]  /*1d10*/  MOV R28, 0x1d30 ;  /* 0x00001d30001c7802 */ /* 0x000fce0000000f00 */
[----:B------:R-:W-:Y:S05]  /*1d20*/  CALL.REL.NOINC `($_Z25simulate_levy_runs_kerneliifffffffPKfiiS0_PiS1_P24curandStatePhilox4_32_10$__internal_trig_reduction_slowpathd) ;  /* 0x0000005400387944 */ /* 0x000fea0003c00000 */
[----:B------:R-:W-:Y:S02]  /*1d30*/  IMAD.MOV.U32 R14, RZ, RZ, R26 ;  /* 0x000000ffff0e7224 */ /* 0x000fe400078e001a */
[----:B------:R-:W-:Y:S02]  /*1d40*/  IMAD.MOV.U32 R52, RZ, RZ, R48 ;  /* 0x000000ffff347224 */ /* 0x000fe400078e0030 */
[----:B------:R-:W-:-:S07]  /*1d50*/  IMAD.MOV.U32 R53, RZ, RZ, R49 ;  /* 0x000000ffff357224 */ /* 0x000fce00078e0031 */
.L_x_21:
[----:B------:R-:W-:Y:S05]  /*1d60*/  BSYNC.RECONVERGENT B2 ;  /* 0x0000000000027941 */ /* 0x000fea0003800200 */
.L_x_20:
[----:B------:R-:W-:-:S07]  /*1d70*/  VIADD R14, R14, 0x1 ;  /* 0x000000010e0e7836 */ /* 0x000fce0000000000 */
.L_x_19:
[----:B------:R-:W-:Y:S05]  /*1d80*/  BSYNC.RECONVERGENT B1 ;  /* 0x0000000000017941 */ /* 0x000fea0003800200 */
.L_x_18:
[----:B------:R-:W0:Y:S01]  /*1d90*/  LDCU.64 UR6, c[0x4][0x48] ;  /* 0x01000900ff0677ac */ /* 0x000e220008000a00 */
[----:B------:R-:W-:-:S05]  /*1da0*/  IMAD.SHL.U32 R24, R14, 0x40, RZ ;  /* 0x000000400e187824 */ /* 0x000fca00078e00ff */
[----:B------:R-:W-:-:S04]  /*1db0*/  LOP3.LUT R24, R24, 0x40, RZ, 0xc0, !PT ;  /* 0x0000004018187812 */ /* 0x000fc800078ec0ff */
[----:B0-----:R-:W-:-:S05]  /*1dc0*/  IADD3 R54, P3, PT, R24, UR6, RZ ;  /* 0x0000000618367c10 */ /* 0x001fca000ff7e0ff */
[----:B------:R-:W-:-:S05]  /*1dd0*/  IMAD.X R55, RZ, RZ, UR7, P3 ;  /* 0x00000007ff377e24 */ /* 0x000fca00098e06ff */
[----:B------:R-:W2:Y:S04]  /*1de0*/  LDG.E.128.CONSTANT R24, desc[UR10][R54.64] ;  /* 0x0000000a36187981 */ /* 0x000ea8000c1e9d00 */
[----:B------:R-:W3:Y:S04]  /*1df0*/  LDG.E.128.CONSTANT R28, desc[UR10][R54.64+0x10] ;  /* 0x0000100a361c7981 */ /* 0x000ee8000c1e9d00 */
[----:B------:R-:W4:Y:S01]  /*1e00*/  LDG.E.128.CONSTANT R32, desc[UR10][R54.64+0x20] ;  /* 0x0000200a36207981 */ /* 0x000f22000c1e9d00 */
[----:B------:R-:W-:Y:S01]  /*1e10*/  LOP3.LUT R48, R14, 0x1, RZ, 0xc0, !PT ;  /* 0x000000010e307812 */ /* 0x000fe200078ec0ff */
[----:B------:R-:W-:Y:S01]  /*1e20*/  IMAD.MOV.U32 R50, RZ, RZ, 0x20fd8164 ;  /* 0x20fd8164ff327424 */ /* 0x000fe200078e00ff */
[----:B------:R-:W-:Y:S01]  /*1e30*/  MOV R51, 0x3da8ff83 ;  /* 0x3da8ff8300337802 */ /* 0x000fe20000000f00 */
[----:B------:R-:W-:Y:S01]  /*1e40*/  BSSY.RECONVERGENT B1, `(.L_x_22) ;  /* 0x0000032000017945 */ /* 0x000fe20003800200 */
[----:B------:R-:W-:Y:S01]  /*1e50*/  ISETP.NE.U32.AND P3, PT, R48, 0x1, PT ;  /* 0x000000013000780c */ /* 0x000fe20003f65070 */
[----:B------:R-:W-:-:S03]  /*1e60*/  DMUL R48, R52, R52 ;  /* 0x0000003434307228 */ /* 0x000fc60000000000 */
[----:B------:R-:W-:Y:S02]  /*1e70*/  FSEL R50, R50, -8.06006814911005101289e+34, !P3 ;  /* 0xf9785eba32327808 */ /* 0x000fe40005800000 */
[----:B------:R-:W-:-:S06]  /*1e80*/  FSEL R51, -R51, 0.11223486810922622681, !P3 ;  /* 0x3de5db6533337808 */ /* 0x000fcc0005800100 */
        /* <DEDUP_REMOVED lines=10> */
[----:B------:R-:W-:-:S04]  /*1f30*/  LOP3.LUT P3, RZ, R14, 0x2, RZ, 0xc0, !PT ;  /* 0x000000020eff7812 */ /* 0x000fc8000786c0ff */
[----:B------:R-:W-:-:S10]  /*1f40*/  DADD R24, RZ, -R26 ;  /* 0x00000000ff187229 */ /* 0x000fd4000000081a */
[----:B------:R-:W-:Y:S02]  /*1f50*/  FSEL R54, R26, R24, !P3 ;  /* 0x000000181a367208 */ /* 0x000fe40005800000 */
[----:B------:R-:W-:-:S06]  /*1f60*/  FSEL R55, R27, R25, !P3 ;  /* 0x000000191b377208 */ /* 0x000fcc0005800000 */
[----:B------:R-:W-:-:S06]  /*1f70*/  DSETP.NEU.AND P4, PT, R54, RZ, PT ;  /* 0x000000ff3600722a */ /* 0x000fcc0003f8d000 */
[----:B------:R-:W-:-:S08]  /*1f80*/  ISETP.GE.OR P5, PT, R43, RZ, P4 ;  /* 0x000000ff2b00720c */ /* 0x000fd000027a6670 */
[----:B------:R-:W-:Y:S01]  /*1f90*/  @!P4 DSETP.NEU.AND P3, PT, |R42|, 0.5, !P0 ;  /* 0x3fe000002a00c42a */ /* 0x000fe2000476d200 */
[----:B------:R-:W-:-:S05]  /*1fa0*/  @!P4 IMAD.MOV.U32 R24, RZ, RZ, RZ ;  /* 0x000000ffff18c224 */ /* 0x000fca00078e00ff */
[----:B------:R-:W-:-:S04]  /*1fb0*/  @!P4 SEL R25, R55, RZ, P3 ;  /* 0x000000ff3719c207 */ /* 0x000fc80001800000 */
[----:B------:R-:W-:Y:S01]  /*1fc0*/  @!P5 LOP3.LUT R25, R25, 0x7ff00000, RZ, 0xfc, !PT ;  /* 0x7ff000001919d812 */ /* 0x000fe200078efcff */
[----:B------:R-:W-:Y:S06]  /*1fd0*/  @!P4 BRA `(.L_x_23) ;  /* 0x000000000060c947 */ /* 0x000fec0003800000 */
[----:B------:R-:W-:Y:S01]  /*1fe0*/  DADD R58, -RZ, |R54| ;  /* 0x00000000ff3a7229 */ /* 0x000fe20000000536 */
[----:B------:R-:W-:Y:S01]  /*1ff0*/  BSSY.RECONVERGENT B2, `(.L_x_24) ;  /* 0x0000005000027945 */ /* 0x000fe20003800200 */
[----:B------:R-:W-:Y:S01]  /*2000*/  IMAD.MOV.U32 R56, RZ, RZ, R42 ;  /* 0x000000ffff387224 */ /* 0x000fe200078e002a */
[----:B------:R-:W-:Y:S01]  /*2010*/  MOV R14, 0x2040 ;  /* 0x00002040000e7802 */ /* 0x000fe20000000f00 */
[----:B------:R-:W-:-:S07]  /*2020*/  IMAD.MOV.U32 R57, RZ, RZ, R43 ;  /* 0x000000ffff397224 */ /* 0x000fce00078e002b */
[----:B------:R-:W-:Y:S05]  /*2030*/  CALL.REL.NOINC `($_Z25simulate_levy_runs_kerneliifffffffPKfiiS0_PiS1_P24curandStatePhilox4_32_10$__internal_accurate_pow) ;  /* 0x0000004400bc7944 */ /* 0x000fea0003c00000 */
[----:B------:R-:W-:Y:S05]  /*2040*/  BSYNC.RECONVERGENT B2 ;  /* 0x0000000000027941 */ /* 0x000fea0003800200 */
.L_x_24:
[----:B------:R-:W-:Y:S01]  /*2050*/  SHF.R.U32.HI R14, RZ, 0x14, R43 ;  /* 0x00000014ff0e7819 */ /* 0x000fe2000001162b */
[----:B------:R-:W-:Y:S01]  /*2060*/  DADD R26, -RZ, -R24 ;  /* 0x00000000ff1a7229 */ /* 0x000fe20000000918 */
[----:B------:R-:W-:Y:S01]  /*2070*/  ISETP.GE.AND P5, PT, R55, RZ, PT ;  /* 0x000000ff3700720c */ /* 0x000fe20003fa6270 */
[----:B------:R-:W-:Y:S01]  /*2080*/  DSETP.NEU.AND P4, PT, R42, R36, PT ;  /* 0x000000242a00722a */ /* 0x000fe20003f8d000 */
[----:B------:R-:W-:-:S05]  /*2090*/  LOP3.LUT R14, R14, 0x7ff, RZ, 0xc0, !PT ;  /* 0x000007ff0e0e7812 */ /* 0x000fca00078ec0ff */
[----:B------:R-:W-:-:S05]  /*20a0*/  VIADD R29, R14, 0xfffffc0c ;  /* 0xfffffc0c0e1d7836 */ /* 0x000fca0000000000 */
[CC--:B------:R-:W-:Y:S02]  /*20b0*/  SHF.L.U32 R14, R42.reuse, R29.reuse, RZ ;  /* 0x0000001d2a0e7219 */ /* 0x0c0fe400000006ff */
[----:B------:R-:W-:Y:S02]  /*20c0*/  SHF.L.U64.HI R29, R42, R29, R43 ;  /* 0x0000001d2a1d7219 */ /* 0x000fe4000001022b */
[----:B------:R-:W-:-:S04]  /*20d0*/  ISETP.NE.U32.AND P3, PT, R14, RZ, PT ;  /* 0x000000ff0e00720c */ /* 0x000fc80003f65070 */
[----:B------:R-:W-:-:S04]  /*20e0*/  ISETP.NE.AND.EX P3, PT, R29, -0x80000000, PT, P3 ;  /* 0x800000001d00780c */ /* 0x000fc80003f65330 */
[-C--:B------:R-:W-:Y:S02]  /*20f0*/  FSEL R29, R26, R24.reuse, !P3 ;  /* 0x000000181a1d7208 */ /* 0x080fe40005800000 */
[-C--:B------:R-:W-:Y:S02]  /*2100*/  FSEL R26, R27, R25.reuse, !P3 ;  /* 0x000000191b1a7208 */ /* 0x080fe40005800000 */
[----:B------:R-:W-:Y:S02]  /*2110*/  FSEL R24, R29, R24, !P5 ;  /* 0x000000181d187208 */ /* 0x000fe40006800000 */
[----:B------:R-:W-:Y:S02]  /*2120*/  FSEL R25, R26, R25, !P5 ;  /* 0x000000191a197208 */ /* 0x000fe40006800000 */
[----:B------:R-:W-:Y:S02]  /*2130*/  PLOP3.LUT P3, PT, P0, PT, PT, 0x8, 0x80 ;  /* 0x000000000080781c */ /* 0x000fe4000076e170 */
[----:B------:R-:W-:-:S02]  /*2140*/  @P4 FSEL R24, R24, RZ, P5 ;  /* 0x000000ff18184208 */ /* 0x000fc40002800000 */
[----:B------:R-:W-:-:S09]  /*2150*/  @P4 FSEL R25, R25, -QNAN , P5 ;  /* 0xfff8000019194808 */ /* 0x000fd20002800000 */
.L_x_23:
[----:B------:R-:W-:Y:S05]  /*2160*/  BSYNC.RECONVERGENT B1 ;  /* 0x0000000000017941 */ /* 0x000fea0003800200 */
.L_x_22:
[----:B------:R-:W-:Y:S01]  /*2170*/  DADD R26, R54, R42 ;  /* 0x00000000361a7229 */ /* 0x000fe2000000002a */
[----:B------:R-:W-:Y:S09]  /*2180*/  BSSY.RECONVERGENT B1, `(.L_x_25) ;  /* 0x000001c000017945 */ /* 0x000ff20003800200 */
[----:B------:R-:W-:-:S04]  /*2190*/  LOP3.LUT R26, R27, 0x7ff00000, RZ, 0xc0, !PT ;  /* 0x7ff000001b1a7812 */ /* 0x000fc800078ec0ff */
[----:B------:R-:W-:-:S13]  /*21a0*/  ISETP.NE.AND P4, PT, R26, 0x7ff00000, PT ;  /* 0x7ff000001a00780c */ /* 0x000fda0003f85270 */
[----:B------:R-:W-:Y:S05]  /*21b0*/  @P4 BRA `(.L_x_26) ;  /* 0x0000000000604947 */ /* 0x000fea0003800000 */
[----:B------:R-:W-:-:S14]  /*21c0*/  DSETP.NAN.AND P4, PT, R54, R42, PT ;  /* 0x0000002a3600722a */ /* 0x000fdc0003f88000 */
[----:B------:R-:W-:Y:S01]  /*21d0*/  @P4 DADD R24, R54, R42 ;  /* 0x0000000036184229 */ /* 0x000fe2000000002a */
[----:B------:R-:W-:Y:S10]  /*21e0*/  @P4 BRA `(.L_x_26) ;  /* 0x0000000000544947 */ /* 0x000ff40003800000 */
[----:B------:R-:W-:-:S14]  /*21f0*/  DSETP.NEU.AND P4, PT, |R42|, +INF , PT ;  /* 0x7ff000002a00742a */ /* 0x000fdc0003f8d200 */
[----:B------:R-:W-:Y:S05]  /*2200*/  @P4 BRA `(.L_x_27) ;  /* 0x0000000000204947 */ /* 0x000fea0003800000 */
[----:B------:R-:W-:Y:S01]  /*2210*/  ISETP.GE.AND P4, PT, R43, RZ, PT ;  /* 0x000000ff2b00720c */ /* 0x000fe20003f86270 */
[----:B------:R-:W-:-:S06]  /*2220*/  DSETP.GT.AND P3, PT, |R54|, 1, PT ;  /* 0x3ff000003600742a */ /* 0x000fcc0003f64200 */
[----:B------:R-:W-:Y:S01]  /*2230*/  SEL R24, RZ, 0x7ff00000, !P3 ;  /* 0x7ff00000ff187807 */ /* 0x000fe20005800000 */
[----:B------:R-:W-:-:S05]  /*2240*/  DSETP.NEU.AND P3, PT, R54, -1, PT ;  /* 0xbff000003600742a */ /* 0x000fca0003f6d000 */
[----:B------:R-:W-:-:S04]  /*2250*/  @!P4 LOP3.LUT R24, R24, 0x7ff00000, RZ, 0x3c, !PT ;  /* 0x7ff000001818c812 */ /* 0x000fc800078e3cff */
[----:B------:R-:W-:Y:S01]  /*2260*/  SEL R25, R24, 0x3ff00000, P3 ;  /* 0x3ff0000018197807 */ /* 0x000fe20001800000 */
[----:B------:R-:W-:Y:S01]  /*2270*/  IMAD.MOV.U32 R24, RZ, RZ, RZ ;  /* 0x000000ffff187224 */ /* 0x000fe200078e00ff */
[----:B------:R-:W-:Y:S06]  /*2280*/  BRA `(.L_x_26) ;  /* 0x00000000002c7947 */ /* 0x000fec0003800000 */
.L_x_27:
[----:B------:R-:W-:-:S14]  /*2290*/  DSETP.NEU.AND P4, PT, |R54|, +INF , PT ;  /* 0x7ff000003600742a */ /* 0x000fdc0003f8d200 */
[----:B------:R-:W-:Y:S05]  /*22a0*/  @P4 BRA `(.L_x_26) ;  /* 0x0000000000244947 */ /* 0x000fea0003800000 */
[C---:B------:R-:W-:Y:S01]  /*22b0*/  ISETP.GE.AND P4, PT, R43.reuse, RZ, PT ;  /* 0x000000ff2b00720c */ /* 0x040fe20003f86270 */
[----:B------:R-:W-:Y:S01]  /*22c0*/  IMAD.MOV.U32 R24, RZ, RZ, RZ ;  /* 0x000000ffff187224 */ /* 0x000fe200078e00ff */
[----:B------:R-:W-:Y:S02]  /*22d0*/  LOP3.LUT R14, R43, 0x7fffffff, RZ, 0xc0, !PT ;  /* 0x7fffffff2b0e7812 */ /* 0x000fe400078ec0ff */
[----:B------:R-:W-:Y:S02]  /*22e0*/  SEL R25, RZ, 0x7ff00000, !P4 ;  /* 0x7ff00000ff197807 */ /* 0x000fe40006000000 */
[----:B------:R-:W-:Y:S02]  /*22f0*/  ISETP.GE.AND P5, PT, R55, RZ, PT ;  /* 0x000000ff3700720c */ /* 0x000fe40003fa6270 */
[----:B------:R-:W-:Y:S01]  /*2300*/  ISETP.NE.AND P4, PT, R14, 0x3fe00000, PT ;  /* 0x3fe000000e00780c */ /* 0x000fe20003f85270 */
[----:B------:R-:W-:-:S05]  /*2310*/  VIADD R14, R25, 0x80000000 ;  /* 0x80000000190e7836 */ /* 0x000fca0000000000 */
[----:B------:R-:W-:-:S05]  /*2320*/  SEL R14, R14, R25, P4 ;  /* 0x000000190e0e7207 */ /* 0x000fca0002000000 */
[----:B------:R-:W-:-:S07]  /*2330*/  @!P5 SEL R25, R14, R25, P3 ;  /* 0x000000190e19d207 */ /* 0x000fce0001800000 */
.L_x_26:
[----:B------:R-:W-:Y:S05]  /*2340*/  BSYNC.RECONVERGENT B1 ;  /* 0x0000000000017941 */ /* 0x000fea0003800200 */
.L_x_25:
[----:B------:R-:W-:Y:S01]  /*2350*/  MOV R28, UR12 ;  /* 0x0000000c001c7c02 */ /* 0x000fe20008000f00 */
[----:B------:R-:W-:Y:S01]  /*2360*/  IMAD.U32 R29, RZ, RZ, UR13 ;  /* 0x0000000dff1d7e24 */ /* 0x000fe2000f8e00ff */
[----:B------:R-:W-:Y:S01]  /*2370*/  DSETP.NEU.AND P4, PT, R54, 1, PT ;  /* 0x3ff000003600742a */ /* 0x000fe20003f8d000 */
[----:B------:R-:W-:Y:S01]  /*2380*/  BSSY.RECONVERGENT B1, `(.L_x_28) ;  /* 0x0000025000017945 */ /* 0x000fe20003800200 */
[----:B------:R-:W-:-:S03]  /*2390*/  DSETP.NEU.AND P3, PT, R42, RZ, PT ;  /* 0x000000ff2a00722a */ /* 0x000fc60003f6d000 */
[----:B------:R-:W-:-:S08]  /*23a0*/  DADD R28, -R28, 1 ;  /* 0x3ff000001c1c7429 */ /* 0x000fd00000000100 */
[----:B------:R-:W-:Y:S01]  /*23b0*/  DMUL R28, R28, R44 ;  /* 0x0000002c1c1c7228 */ /* 0x000fe20000000000 */
[----:B------:R-:W-:Y:S02]  /*23c0*/  FSEL R44, R24, RZ, P4 ;  /* 0x000000ff182c7208 */ /* 0x000fe40002000000 */
[----:B------:R-:W-:Y:S02]  /*23d0*/  FSEL R24, R25, 1.875, P4 ;  /* 0x3ff0000019187808 */ /* 0x000fe40002000000 */
[----:B------:R-:W-:-:S03]  /*23e0*/  FSEL R44, R44, RZ, P3 ;  /* 0x000000ff2c2c7208 */ /* 0x000fc60001800000 */
[----:B------:R-:W-:Y:S01]  /*23f0*/  DSETP.NEU.AND P5, PT, |R28|, +INF , PT ;  /* 0x7ff000001c00742a */ /* 0x000fe20003fad200 */
[----:B------:R-:W-:-:S13]  /*2400*/  FSEL R45, R24, 1.875, P3 ;  /* 0x3ff00000182d7808 */ /* 0x000fda0001800000 */
[----:B------:R-:W-:Y:S01]  /*2410*/  @!P5 DMUL R50, RZ, R28 ;  /* 0x0000001cff32d228 */ /* 0x000fe20000000000 */
[----:B------:R-:W-:Y:S01]  /*2420*/  @!P5 IMAD.MOV.U32 R14, RZ, RZ, 0x1 ;  /* 0x00000001ff0ed424 */ /* 0x000fe200078e00ff */
[----:B------:R-:W-:Y:S09]  /*2430*/  @!P5 BRA `(.L_x_29) ;  /* 0x000000000064d947 */ /* 0x000ff20003800000 */
        /* <DEDUP_REMOVED lines=20> */
[----:B------:R-:W-:Y:S02]  /*2580*/  IMAD.MOV.U32 R14, RZ, RZ, R26 ;  /* 0x000000ffff0e7224 */ /* 0x000fe400078e001a */
[----:B------:R-:W-:Y:S02]  /*2590*/  IMAD.MOV.U32 R50, RZ, RZ, R48 ;  /* 0x000000ffff327224 */ /* 0x000fe400078e0030 */
[----:B------:R-:W-:-:S07]  /*25a0*/  IMAD.MOV.U32 R51, RZ, RZ, R49 ;  /* 0x000000ffff337224 */ /* 0x000fce00078e0031 */
.L_x_31:
[----:B------:R-:W-:Y:S05]  /*25b0*/  BSYNC.RECONVERGENT B2 ;  /* 0x0000000000027941 */ /* 0x000fea0003800200 */
.L_x_30:
[----:B------:R-:W-:-:S07]  /*25c0*/  VIADD R14, R14, 0x1 ;  /* 0x000000010e0e7836 */ /* 0x000fce0000000000 */
.L_x_29:
[----:B------:R-:W-:Y:S05]  /*25d0*/  BSYNC.RECONVERGENT B1 ;  /* 0x0000000000017941 */ /* 0x000fea0003800200 */
.L_x_28:
[----:B------:R-:W0:Y:S01]  /*25e0*/  LDCU.64 UR6, c[0x4][0x48] ;  /* 0x01000900ff0677ac */ /* 0x000e220008000a00 */
[----:B------:R-:W-:-:S04]  /*25f0*/  SHF.L.U32 R24, R14, 0x6, RZ ;  /* 0x000000060e187819 */ /* 0x000fc800000006ff */
        /* <DEDUP_REMOVED lines=8> */
[----:B------:R-:W-:Y:S01]  /*2680*/  UMOV UR6, 0xd9d7bdbb ;  /* 0xd9d7bdbb00067882 */ /* 0x000fe20000000000 */
[----:B------:R-:W-:Y:S01]  /*2690*/  IMAD.MOV.U32 R53, RZ, RZ, 0x3da8ff83 ;  /* 0x3da8ff83ff357424 */ /* 0x000fe200078e00ff */
[----:B------:R-:W-:Y:S01]  /*26a0*/  ISETP.NE.U32.AND P3, PT, R48, 0x1, PT ;  /* 0x000000013000780c */ /* 0x000fe20003f65070 */
[----:B------:R-:W-:Y:S01]  /*26b0*/  DMUL R48, R50, R50 ;  /* 0x0000003232307228 */ /* 0x000fe20000000000 */
[----:B------:R-:W-:Y:S01]  /*26c0*/  UMOV UR7, 0x3ddb7cdf ;  /* 0x3ddb7cdf00077882 */ /* 0x000fe20000000000 */
[----:B------:R-:W-:Y:S01]  /*26d0*/  BSSY.RECONVERGENT B1, `(.L_x_32) ;  /* 0x000002c000017945 */ /* 0x000fe20003800200 */
[----:B------:R-:W-:Y:S01]  /*26e0*/  FSEL R52, R52, -8.06006814911005101289e+34, !P3 ;  /* 0xf9785eba34347808 */ /* 0x000fe20005800000 */
[----:B------:R-:W-:Y:S01]  /*26f0*/  DSETP.MAX.AND P4, P5, -R22, UR6, PT ;  /* 0x0000000616007e2a */ /* 0x000fe2000bd8f100 */
[----:B------:R-:W-:Y:S01]  /*2700*/  FSEL R53, -R53, 0.11223486810922622681, !P3 ;  /* 0x3de5db6535357808 */ /* 0x000fe20005800100 */
[----:B------:R-:W-:-:S05]  /*2710*/  UMOV UR8, UR7 ;  /* 0x0000000700087c82 */ /* 0x000fca0008000000 */
[----:B--2---:R-:W-:-:S08]  /*2720*/  DFMA R24, R48, R52, R24 ;  /* 0x000000343018722b */ /* 0x004fd00000000018 */
[----:B------:R-:W-:Y:S01]  /*2730*/  DFMA R24, R48, R24, R26 ;  /* 0x000000183018722b */ /* 0x000fe2000000001a */
[----:B------:R-:W-:-:S05]  /*2740*/  IMAD.MOV.U32 R26, RZ, RZ, R23 ;  /* 0x000000ffff1a7224 */ /* 0x000fca00078e0017 */
[----:B------:R-:W-:Y:S01]  /*2750*/  FSEL R27, -R26, UR8, P4 ;  /* 0x000000081a1b7c08 */ /* 0x000fe2000a000100 */
[----:B------:R-:W-:Y:S01]  /*2760*/  IMAD.U32 R26, RZ, RZ, UR8 ;  /* 0x00000008ff1a7e24 */ /* 0x000fe2000f8e00ff */
[----:B---3--:R-:W-:Y:S01]  /*2770*/  DFMA R28, R48, R24, R28 ;  /* 0x00000018301c722b */ /* 0x008fe2000000001c */
[----:B------:R-:W-:Y:S01]  /*2780*/  SEL R24, R22, UR6, P4 ;  /* 0x0000000616187c07 */ /* 0x000fe2000a000000 */
[----:B------:R-:W-:Y:S02]  /*2790*/  IMAD.MOV.U32 R22, RZ, RZ, 0x1 ;  /* 0x00000001ff167424 */ /* 0x000fe400078e00ff */
[----:B------:R-:W-:-:S04]  /*27a0*/  @P5 LOP3.LUT R27, R26, 0x80000, RZ, 0xfc, !PT ;  /* 0x000800001a1b5812 */ /* 0x000fc800078efcff */
[----:B------:R-:W-:Y:S01]  /*27b0*/  DFMA R28, R48, R28, R30 ;  /* 0x0000001c301c722b */ /* 0x000fe2000000001e */
[----:B------:R-:W-:-:S04]  /*27c0*/  IMAD.MOV.U32 R25, RZ, RZ, R27 ;  /* 0x000000ffff197224 */ /* 0x000fc800078e001b */
[----:B------:R-:W0:Y:S03]  /*27d0*/  MUFU.RCP64H R23, R25 ;  /* 0x0000001900177308 */ /* 0x000e260000001800 */
[----:B----4-:R-:W-:-:S08]  /*27e0*/  DFMA R28, R48, R28, R32 ;  /* 0x0000001c301c722b */ /* 0x010fd00000000020 */
[----:B------:R-:W-:Y:S02]  /*27f0*/  DFMA R28, R48, R28, R34 ;  /* 0x0000001c301c722b */ /* 0x000fe40000000022 */
[----:B0-----:R-:W-:-:S06]  /*2800*/  DFMA R26, -R24, R22, 1 ;  /* 0x3ff00000181a742b */ /* 0x001fcc0000000116 */
[----:B------:R-:W-:Y:S02]  /*2810*/  DFMA R50, R28, R50, R50 ;  /* 0x000000321c32722b */ /* 0x000fe40000000032 */
[----:B------:R-:W-:Y:S02]  /*2820*/  DFMA R28, R48, R28, 1 ;  /* 0x3ff00000301c742b */ /* 0x000fe4000000001c */
[----:B------:R-:W-:-:S08]  /*2830*/  DFMA R26, R26, R26, R26 ;  /* 0x0000001a1a1a722b */ /* 0x000fd0000000001a */
[----:B------:R-:W-:Y:S01]  /*2840*/  FSEL R30, R28, R50, !P3 ;  /* 0x000000321c1e7208 */ /* 0x000fe20005800000 */
[----:B------:R-:W-:Y:S01]  /*2850*/  DFMA R26, R22, R26, R22 ;  /* 0x0000001a161a722b */ /* 0x000fe20000000016 */
[----:B------:R-:W-:Y:S02]  /*2860*/  FSEL R31, R29, R51, !P3 ;  /* 0x000000331d1f7208 */ /* 0x000fe40005800000 */
[----:B------:R-:W-:-:S04]  /*2870*/  LOP3.LUT P3, RZ, R14, 0x2, RZ, 0xc0, !PT ;  /* 0x000000020eff7812 */ /* 0x000fc8000786c0ff */
[----:B------:R-:W-:Y:S02]  /*2880*/  DADD R22, RZ, -R30 ;  /* 0x00000000ff167229 */ /* 0x000fe4000000081e */
[----:B------:R-:W-:-:S08]  /*2890*/  DFMA R28, -R24, R26, 1 ;  /* 0x3ff00000181c742b */ /* 0x000fd0000000011a */
[----:B------:R-:W-:Y:S01]  /*28a0*/  DFMA R28, R26, R28, R26 ;  /* 0x0000001c1a1c722b */ /* 0x000fe2000000001a */
[----:B------:R-:W-:Y:S02]  /*28b0*/  FSEL R30, R30, R22, !P3 ;  /* 0x000000161e1e7208 */ /* 0x000fe40005800000 */
[----:B------:R-:W-:-:S06]  /*28c0*/  FSEL R31, R31, R23, !P3 ;  /* 0x000000171f1f7208 */ /* 0x000fcc0005800000 */
[----:B------:R-:W-:-:S08]  /*28d0*/  DMUL R22, |R30|, R28 ;  /* 0x0000001c1e167228 */ /* 0x000fd00000000200 */
[----:B------:R-:W-:-:S08]  /*28e0*/  DFMA R26, -R24, R22, |R30| ;  /* 0x00000016181a722b */ /* 0x000fd0000000051e */
[----:B------:R-:W-:Y:S02]  /*28f0*/  DFMA R22, R28, R26, R22 ;  /* 0x0000001a1c16722b */ /* 0x000fe40000000016 */
[----:B------:R-:W-:-:S08]  /*2900*/  DADD R26, -RZ, |R30| ;  /* 0x00000000ff1a7229 */ /* 0x000fd0000000051e */
[----:B------:R-:W-:Y:S02]  /*2910*/  FFMA R14, RZ, R25, R23 ;  /* 0x00000019ff0e7223 */ /* 0x000fe40000000017 */
[----:B------:R-:W-:-:S03]  /*2920*/  FSETP.GEU.AND P4, PT, |R27|, 6.5827683646048100446e-37, PT ;  /* 0x036000001b00780b */ /* 0x000fc60003f8e200 */
[----:B------:R-:W-:-:S13]  /*2930*/  FSETP.GT.AND P3, PT, |R14|, 1.469367938527859385e-39, PT ;  /* 0x001000000e00780b */ /* 0x000fda0003f64200 */
[----:B------:R-:W-:Y:S05]  /*2940*/  @P3 BRA P4, `(.L_x_33) ;  /* 0x0000000000103947 */ /* 0x000fea0002000000 */
[----:B------:R-:W-:-:S07]  /*2950*/  MOV R50, 0x2970 ;  /* 0x0000297000327802 */ /* 0x000fce0000000f00 */
[----:B------:R-:W-:Y:S05]  /*2960*/  CALL.REL.NOINC `($__internal_1_$__cuda_sm20_div_rn_f64_full) ;  /* 0x0000003400407944 */ /* 0x000fea0003c00000 */
[----:B------:R-:W-:Y:S01]  /*2970*/  MOV R22, R24 ;  /* 0x0000001800167202 */ /* 0x000fe20000000f00 */
[----:B------:R-:W-:-:S07]  /*2980*/  IMAD.MOV.U32 R23, RZ, RZ, R25 ;  /* 0x000000ffff177224 */ /* 0x000fce00078e0019 */
.L_x_33:
[----:B------:R-:W-:Y:S05]  /*2990*/  BSYNC.RECONVERGENT B1 ;  /* 0x0000000000017941 */ /* 0x000fea0003800200 */
.L_x_32:
[----:B------:R-:W-:Y:S01]  /*29a0*/  DSETP.NEU.AND P4, PT, R22, RZ, PT ;  /* 0x000000ff1600722a */ /* 0x000fe20003f8d000 */
[----:B------:R-:W-:Y:S05]  /*29b0*/  BSSY.RECONVERGENT B1, `(.L_x_34) ;  /* 0x000001f000017945 */ /* 0x000fea0003800200 */
[----:B------:R-:W-:-:S08]  /*29c0*/  ISETP.GE.OR P5, PT, R41, RZ, P4 ;  /* 0x000000ff2900720c */ /* 0x000fd000027a6670 */
[----:B------:R-:W-:Y:S01]  /*29d0*/  @!P4 SEL R27, R23, RZ, P2 ;  /* 0x000000ff171bc207 */ /* 0x000fe20001000000 */
[----:B------:R-:W-:Y:S01]  /*29e0*/  @!P4 IMAD.MOV.U32 R26, RZ, RZ, RZ ;  /* 0x000000ffff1ac224 */ /* 0x000fe200078e00ff */
[----:B------:R-:W-:-:S03]  /*29f0*/  @!P4 PLOP3.LUT P3, PT, P2, PT, PT, 0x80, 0x8 ;  /* 0x000000000008c81c */ /* 0x000fc6000176f070 */
[----:B------:R-:W-:Y:S01]  /*2a00*/  @!P5 LOP3.LUT R27, R27, 0x7ff00000, RZ, 0xfc, !PT ;  /* 0x7ff000001b1bd812 */ /* 0x000fe200078efcff */
[----:B------:R-:W-:Y:S09]  /*2a10*/  @!P4 BRA `(.L_x_35) ;  /* 0x000000000060c947 */ /* 0x000ff20003800000 */
[----:B------:R-:W-:Y:S01]  /*2a20*/  DADD R58, -RZ, |R22| ;  /* 0x00000000ff3a7229 */ /* 0x000fe20000000516 */
[----:B------:R-:W-:Y:S01]  /*2a30*/  BSSY.RECONVERGENT B2, `(.L_x_36) ;  /* 0x0000005000027945 */ /* 0x000fe20003800200 */
[----:B------:R-:W-:Y:S01]  /*2a40*/  IMAD.MOV.U32 R56, RZ, RZ, R40 ;  /* 0x000000ffff387224 */ /* 0x000fe200078e0028 */
[----:B------:R-:W-:Y:S01]  /*2a50*/  MOV R14, 0x2a80 ;  /* 0x00002a80000e7802 */ /* 0x000fe20000000f00 */
[----:B------:R-:W-:-:S07]  /*2a60*/  IMAD.MOV.U32 R57, RZ, RZ, R41 ;  /* 0x000000ffff397224 */ /* 0x000fce00078e0029 */
[----:B------:R-:W-:Y:S05]  /*2a70*/  CALL.REL.NOINC `($_Z25simulate_levy_runs_kerneliifffffffPKfiiS0_PiS1_P24curandStatePhilox4_32_10$__internal_accurate_pow) ;  /* 0x0000003c002c7944 */ /* 0x000fea0003c00000 */
[----:B------:R-:W-:Y:S05]  /*2a80*/  BSYNC.RECONVERGENT B2 ;  /* 0x0000000000027941 */ /* 0x000fea0003800200 */
.L_x_36:
        /* <DEDUP_REMOVED lines=17> */
.L_x_35:
[----:B------:R-:W-:Y:S05]  /*2ba0*/  BSYNC.RECONVERGENT B1 ;  /* 0x0000000000017941 */ /* 0x000fea0003800200 */
.L_x_34:
        /* <DEDUP_REMOVED lines=8> */
[----:B------:R-:W-:-:S06]  /*2c30*/  DSETP.NEU.AND P5, PT, |R40|, +INF , PT ;  /* 0x7ff000002800742a */ /* 0x000fcc0003fad200 */
[----:B------:R-:W-:-:S08]  /*2c40*/  ISETP.GE.OR P6, PT, R41, RZ, P5 ;  /* 0x000000ff2900720c */ /* 0x000fd00002fc6670 */
[----:B------:R-:W-:Y:S01]  /*2c50*/  @!P5 DSETP.GT.AND P4, PT, |R22|, 1, PT ;  /* 0x3ff000001600d42a */ /* 0x000fe20003f84200 */
[----:B------:R-:W-:-:S05]  /*2c60*/  @!P5 IMAD.MOV.U32 R26, RZ, RZ, RZ ;  /* 0x000000ffff1ad224 */ /* 0x000fca00078e00ff */
[----:B------:R-:W-:-:S04]  /*2c70*/  @!P5 SEL R14, RZ, 0x7ff00000, !P4 ;  /* 0x7ff00000ff0ed807 */ /* 0x000fc80006000000 */
[----:B------:R-:W-:-:S05]  /*2c80*/  @!P6 LOP3.LUT R14, R14, 0x7ff00000, RZ, 0x3c, !PT ;  /* 0x7ff000000e0ee812 */ /* 0x000fca00078e3cff */
[----:B------:R-:W-:Y:S01]  /*2c90*/  @!P5 IMAD.MOV.U32 R27, RZ, RZ, R14 ;  /* 0x000000ffff1bd224 */ /* 0x000fe200078e000e */
[----:B------:R-:W-:Y:S06]  /*2ca0*/  @!P5 BRA `(.L_x_38) ;  /* 0x00000000002cd947 */ /* 0x000fec0003800000 */
[----:B------:R-:W-:-:S14]  /*2cb0*/  DSETP.NEU.AND P4, PT, |R22|, +INF , PT ;  /* 0x7ff000001600742a */ /* 0x000fdc0003f8d200 */
[----:B------:R-:W-:Y:S05]  /*2cc0*/  @P4 BRA `(.L_x_38) ;  /* 0x0000000000244947 */ /* 0x000fea0003800000 */
[----:B------:R-:W-:Y:S01]  /*2cd0*/  ISETP.GE.AND P4, PT, R41, RZ, PT ;  /* 0x000000ff2900720c */ /* 0x000fe20003f86270 */
[----:B------:R-:W-:Y:S01]  /*2ce0*/  IMAD.MOV.U32 R26, RZ, RZ, RZ ;  /* 0x000000ffff1a7224 */ /* 0x000fe200078e00ff */
[----:B------:R-:W-:Y:S02]  /*2cf0*/  ISETP.GE.AND P5, PT, R23, RZ, PT ;  /* 0x000000ff1700720c */ /* 0x000fe40003fa6270 */
[----:B------:R-:W-:Y:S02]  /*2d00*/  LOP3.LUT R14, R41, 0x7fffffff, RZ, 0xc0, !PT ;  /* 0x7fffffff290e7812 */ /* 0x000fe400078ec0ff */
[----:B------:R-:W-:Y:S02]  /*2d10*/  SEL R27, RZ, 0x7ff00000, !P4 ;  /* 0x7ff00000ff1b7807 */ /* 0x000fe40006000000 */
[----:B------:R-:W-:Y:S02]  /*2d20*/  ISETP.NE.AND P4, PT, R14, 0x3fe00000, PT ;  /* 0x3fe000000e00780c */ /* 0x000fe40003f85270 */
[----:B------:R-:W-:-:S04]  /*2d30*/  IADD3 R14, PT, PT, R27, -0x80000000, RZ ;  /* 0x800000001b0e7810 */ /* 0x000fc80007ffe0ff */
[----:B------:R-:W-:-:S04]  /*2d40*/  SEL R14, R14, R27, P4 ;  /* 0x0000001b0e0e7207 */ /* 0x000fc80002000000 */
[----:B------:R-:W-:-:S07]  /*2d50*/  @!P5 SEL R27, R14, R27, P3 ;  /* 0x0000001b0e1bd207 */ /* 0x000fce0001800000 */
.L_x_38:
[----:B------:R-:W-:Y:S05]  /*2d60*/  BSYNC.RECONVERGENT B1 ;  /* 0x0000000000017941 */ /* 0x000fea0003800200 */
.L_x_37:
[----:B------:R-:W0:Y:S01]  /*2d70*/  MUFU.RCP64H R25, R45 ;  /* 0x0000002d00197308 */ /* 0x000e220000001800 */
[----:B------:R-:W-:Y:S01]  /*2d80*/  IMAD.MOV.U32 R24, RZ, RZ, 0x1 ;  /* 0x00000001ff187424 */ /* 0x000fe200078e00ff */
[----:B------:R-:W-:Y:S01]  /*2d90*/  FSETP.GEU.AND P6, PT, |R47|, 6.5827683646048100446e-37, PT ;  /* 0x036000002f00780b */ /* 0x000fe20003fce200 */
[----:B------:R-:W-:Y:S01]  /*2da0*/  DSETP.NEU.AND P4, PT, R22, 1, PT ;  /* 0x3ff000001600742a */ /* 0x000fe20003f8d000 */
[----:B------:R-:W-:Y:S01]  /*2db0*/  BSSY.RECONVERGENT B1, `(.L_x_39) ;  /* 0x0000017000017945 */ /* 0x000fe20003800200 */
[----:B------:R-:W-:-:S04]  /*2dc0*/  DSETP.NEU.AND P3, PT, R40, RZ, PT ;  /* 0x000000ff2800722a */ /* 0x000fc80003f6d000 */
[----:B------:R-:W-:Y:S02]  /*2dd0*/  FSEL R22, R26, RZ, P4 ;  /* 0x000000ff1a167208 */ /* 0x000fe40002000000 */
[----:B------:R-:W-:Y:S02]  /*2de0*/  FSEL R26, R27, 1.875, P4 ;  /* 0x3ff000001b1a7808 */ /* 0x000fe40002000000 */
[----:B------:R-:W-:Y:S02]  /*2df0*/  FSEL R22, R22, RZ, P3 ;  /* 0x000000ff16167208 */ /* 0x000fe40001800000 */
[----:B------:R-:W-:Y:S01]  /*2e00*/  FSEL R23, R26, 1.875, P3 ;  /* 0x3ff000001a177808 */ /* 0x000fe20001800000 */
[----:B0-----:R-:W-:-:S08]  /*2e10*/  DFMA R28, -R44, R24, 1 ;  /* 0x3ff000002c1c742b */ /* 0x001fd00000000118 */
[----:B------:R-:W-:-:S08]  /*2e20*/  DFMA R28, R28, R28, R28 ;  /* 0x0000001c1c1c722b */ /* 0x000fd0000000001c */
[----:B------:R-:W-:-:S08]  /*2e30*/  DFMA R28, R24, R28, R24 ;  /* 0x0000001c181c722b */ /* 0x000fd00000000018 */
[----:B------:R-:W-:-:S08]  /*2e40*/  DFMA R24, -R44, R28, 1 ;  /* 0x3ff000002c18742b */ /* 0x000fd0000000011c */
[----:B------:R-:W-:-:S08]  /*2e50*/  DFMA R24, R28, R24, R28 ;  /* 0x000000181c18722b */ /* 0x000fd0000000001c */
[----:B------:R-:W-:-:S08]  /*2e60*/  DMUL R28, R24, R46 ;  /* 0x0000002e181c7228 */ /* 0x000fd00000000000 */
[----:B------:R-:W-:-:S08]  /*2e70*/  DFMA R30, -R44, R28, R46 ;  /* 0x0000001c2c1e722b */ /* 0x000fd0000000012e */
[----:B------:R-:W-:-:S10]  /*2e80*/  DFMA R24, R24, R30, R28 ;  /* 0x0000001e1818722b */ /* 0x000fd4000000001c */
[----:B------:R-:W-:-:S05]  /*2e90*/  FFMA R14, RZ, R45, R25 ;  /* 0x0000002dff0e7223 */ /* 0x000fca0000000019 */
[----:B------:R-:W-:-:S13]  /*2ea0*/  FSETP.GT.AND P5, PT, |R14|, 1.469367938527859385e-39, PT ;  /* 0x001000000e00780b */ /* 0x000fda0003fa4200 */
[----:B------:R-:W-:Y:S05]  /*2eb0*/  @P5 BRA P6, `(.L_x_40) ;  /* 0x0000000000185947 */ /* 0x000fea0003000000 */
[----:B------:R-:W-:Y:S01]  /*2ec0*/  IMAD.MOV.U32 R26, RZ, RZ, R46 ;  /* 0x000000ffff1a7224 */ /* 0x000fe200078e002e */
[----:B------:R-:W-:Y:S01]  /*2ed0*/  MOV R50, 0x2f20 ;  /* 0x00002f2000327802 */ /* 0x000fe20000000f00 */
[----:B------:R-:W-:Y:S02]  /*2ee0*/  IMAD.MOV.U32 R27, RZ, RZ, R47 ;  /* 0x000000ffff1b7224 */ /* 0x000fe400078e002f */
[----:B------:R-:W-:Y:S02]  /*2ef0*/  IMAD.MOV.U32 R24, RZ, RZ, R44 ;  /* 0x000000ffff187224 */ /* 0x000fe400078e002c */
[----:B------:R-:W-:-:S07]  /*2f00*/  IMAD.MOV.U32 R25, RZ, RZ, R45 ;  /* 0x000000ffff197224 */ /* 0x000fce00078e002d */
[----:B------:R-:W-:Y:S05]  /*2f10*/  CALL.REL.NOINC `($__internal_1_$__cuda_sm20_div_rn_f64_full) ;  /* 0x0000002c00d47944 */ /* 0x000fea0003c00000 */
.L_x_40:
[----:B------:R-:W-:Y:S05]  /*2f20*/  BSYNC.RECONVERGENT B1 ;  /* 0x0000000000017941 */ /* 0x000fea0003800200 */
.L_x_39:
[----:B------:R-:W0:Y:S01]  /*2f30*/  LDCU UR6, c[0x0][0x394] ;  /* 0x00007280ff0677ac */ /* 0x000e220008000800 */
[----:B------:R-:W-:Y:S01]  /*2f40*/  DMUL R22, R24, R22 ;  /* 0x0000001618167228 */ /* 0x000fe20000000000 */
[----:B------:R-:W-:Y:S01]  /*2f50*/  BSSY.RECONVERGENT B1, `(.L_x_41) ;  /* 0x000005d000017945 */ /* 0x000fe20003800200 */
[----:B------:R-:W-:Y:S01]  /*2f60*/  IMAD.MOV.U32 R28, RZ, RZ, R21 ;  /* 0x000000ffff1c7224 */ /* 0x000fe200078e0015 */
[----:B------:R-:W-:-:S05]  /*2f70*/  MOV R14, 0x2 ;  /* 0x00000002000e7802 */ /* 0x000fca0000000f00 */
[----:B------:R-:W-:-:S06]  /*2f80*/  DSETP.NE.AND P3, PT, |R22|, +INF , PT ;  /* 0x7ff000001600742a */ /* 0x000fcc0003f65200 */
[----:B------:R-:W-:Y:S02]  /*2f90*/  FSEL R22, R22, RZ, P3 ;  /* 0x000000ff16167208 */ /* 0x000fe40001800000 */
[----:B------:R-:W-:Y:S01]  /*2fa0*/  FSEL R23, R23, RZ, P3 ;  /* 0x000000ff17177208 */ /* 0x000fe20001800000 */
[----:B0-----:R-:W0:Y:S01]  /*2fb0*/  F2F.F64.F32 R24, UR6 ;  /* 0x0000000600187d10 */ /* 0x001e220008201800 */
[----:B------:R-:W-:-:S04]  /*2fc0*/  ISETP.NE.AND P3, PT, R15, 0x1, PT ;  /* 0x000000010f00780c */ /* 0x000fc80003f65270 */
[----:B0-----:R-:W-:-:S09]  /*2fd0*/  DFMA R22, R24, R22, R38 ;  /* 0x000000161816722b */ /* 0x001fd20000000026 */
[----:B------:R-:W-:Y:S05]  /*2fe0*/  @!P3 BRA `(.L_x_42) ;  /* 0x00000004004cb947 */ /* 0x000fea0003800000 */
[----:B------:R-:W-:-:S13]  /*2ff0*/  ISETP.NE.AND P3, PT, R15, 0x3, PT ;  /* 0x000000030f00780c */ /* 0x000fda0003f65270 */
[----:B------:R-:W-:Y:S05]  /*3000*/  @!P3 BRA `(.L_x_43) ;  /* 0x000000000018b947 */ /* 0x000fea0003800000 */
[----:B------:R-:W-:-:S13]  /*3010*/  ISETP.NE.AND P3, PT, R15, 0x2, PT ;  /* 0x000000020f00780c */ /* 0x000fda0003f65270 */
[----:B------:R-:W-:Y:S02]  /*3020*/  @!P3 IMAD.MOV.U32 R14, RZ, RZ, 0x3 ;  /* 0x00000003ff0eb424 */ /* 0x000fe400078e00ff */
[----:B------:R-:W-:Y:S02]  /*3030*/  @!P3 IMAD.MOV.U32 R28, RZ, RZ, R7 ;  /* 0x000000ffff1cb224 */ /* 0x000fe400078e0007 */
[----:B------:R-:W-:Y:S02]  /*3040*/  @P3 VIADD R14, R15, 0x1 ;  /* 0x000000010f0e3836 */ /* 0x000fe40000000000 */
[----:B------:R-:W-:Y:S01]  /*3050*/  @P3 IMAD.MOV.U32 R28, RZ, RZ, R20 ;  /* 0x000000ffff1c3224 */ /* 0x000fe200078e0014 */
[----:B------:R-:W-:Y:S06]  /*3060*/  BRA `(.L_x_42) ;  /* 0x00000004002c7947 */ /* 0x000fec0003800000 */
.L_x_43:
        /* <DEDUP_REMOVED lines=13> */
.L_x_45:
[----:B------:R-:W-:Y:S05]  /*3140*/  BSYNC.RECONVERGENT B2 ;  /* 0x0000000000027941 */ /* 0x000fea0003800200 */
.L_x_44:
[----:B------:R-:W-:Y:S01]  /*3150*/  IMAD.WIDE.U32 R24, R18, -0x326172a9, RZ ;  /* 0xcd9e8d5712187825 */ /* 0x000fe200078e00ff */
[----:B------:R-:W-:-:S03]  /*3160*/  LOP3.LUT R14, R19, R21, R13, 0x96, !PT ;  /* 0x00000015130e7212 */ /* 0x000fc600078e960d */
[----:B------:R-:W-:Y:S01]  /*3170*/  VIADD R7, R12, 0x9e3779b9 ;  /* 0x9e3779b90c077836 */ /* 0x000fe20000000000 */
[----:B------:R-:W-:Y:S01]  /*3180*/  LOP3.LUT R26, R17, R12, R25, 0x96, !PT ;  /* 0x0000000c111a7212 */ /* 0x000fe200078e9619 */
[----:B------:R-:W-:-:S04]  /*3190*/  IMAD.WIDE.U32 R14, R14, -0x326172a9, RZ ;  /* 0xcd9e8d570e0e7825 */ /* 0x000fc800078e00ff */
[----:B------:R-:W-:Y:S01]  /*31a0*/  IMAD.WIDE.U32 R26, R26, -0x2daee0ad, RZ ;  /* 0xd2511f531a1a7825 */ /* 0x000fe200078e00ff */
[----:B------:R-:W-:-:S03]  /*31b0*/  LOP3.LUT R7, R7, R24, R15, 0x96, !PT ;  /* 0x0000001807077212 */ /* 0x000fc600078e960f */
[C---:B------:R-:W-:Y:S02]  /*31c0*/  VIADD R21, R13.reuse, 0xbb67ae85 ;  /* 0xbb67ae850d157836 */ /* 0x040fe40000000000 */
[----:B------:R-:W-:Y:S02]  /*31d0*/  VIADD R15, R13, 0x76cf5d0a ;  /* 0x76cf5d0a0d0f7836 */ /* 0x000fe40000000000 */
[----:B------:R-:W-:Y:S01]  /*31e0*/  IMAD.MOV.U32 R28, RZ, RZ, R8 ;  /* 0x000000ffff1c7224 */ /* 0x000fe200078e0008 */
[----:B------:R-:W-:Y:S01]  /*31f0*/  LOP3.LUT R24, R21, R20, R27, 0x96, !PT ;  /* 0x0000001415187212 */ /* 0x000fe200078e961b */
[----:B------:R-:W-:-:S04]  /*3200*/  IMAD.WIDE.U32 R20, R7, -0x2daee0ad, RZ ;  /* 0xd2511f5307147825 */ /* 0x000fc800078e00ff */
[----:B------:R-:W-:Y:S01]  /*3210*/  IMAD.WIDE.U32 R24, R24, -0x326172a9, RZ ;  /* 0xcd9e8d5718187825 */ /* 0x000fe200078e00ff */
[----:B------:R-:W-:Y:S02]  /*3220*/  LOP3.LUT R15, R15, R26, R21, 0x96, !PT ;  /* 0x0000001a0f0f7212 */ /* 0x000fe400078e9615 */
[C---:B------:R-:W-:Y:S01]  /*3230*/  IADD3 R21, PT, PT, R12.reuse, -0x255992d5, RZ ;  /* 0xdaa66d2b0c157810 */ /* 0x040fe20007ffe0ff */
[----:B------:R-:W-:-:S05]  /*3240*/  VIADD R7, R12, 0x3c6ef372 ;  /* 0x3c6ef3720c077836 */ /* 0x000fca0000000000 */
[----:B------:R-:W-:Y:S01]  /*3250*/  LOP3.LUT R7, R7, R14, R25, 0x96, !PT ;  /* 0x0000000e07077212 */ /* 0x000fe200078e9619 */
[----:B------:R-:W-:-:S04]  /*3260*/  IMAD.WIDE.U32 R14, R15, -0x326172a9, RZ ;  /* 0xcd9e8d570f0e7825 */ /* 0x000fc800078e00ff */
[----:B------:R-:W-:Y:S01]  /*3270*/  IMAD.WIDE.U32 R26, R7, -0x2daee0ad, RZ ;  /* 0xd2511f53071a7825 */ /* 0x000fe200078e00ff */
[----:B------:R-:W-:-:S03]  /*3280*/  LOP3.LUT R21, R21, R24, R15, 0x96, !PT ;  /* 0x0000001815157212 */ /* 0x000fc600078e960f */
[C---:B------:R-:W-:Y:S02]  /*3290*/  VIADD R7, R13.reuse, 0x32370b8f ;  /* 0x32370b8f0d077836 */ /* 0x040fe40000000000 */
[----:B------:R-:W-:-:S03]  /*32a0*/  VIADD R15, R13, 0xed9eba14 ;  /* 0xed9eba140d0f7836 */ /* 0x000fc60000000000 */
        /* <DEDUP_REMOVED lines=15> */
[----:B------:R-:W-:Y:S02]  /*33a0*/  LOP3.LUT R15, R15, R26, R21, 0x96, !PT ;  /* 0x0000001a0f0f7212 */ /* 0x000fe400078e9615 */
[C---:B------:R-:W-:Y:S01]  /*33b0*/  IADD3 R21, PT, PT, R12.reuse, 0x5384540f, RZ ;  /* 0x5384540f0c157810 */ /* 0x040fe20007ffe0ff */
[----:B------:R-:W-:-:S05]  /*33c0*/  VIADD R7, R12, 0xb54cda56 ;  /* 0xb54cda560c077836 */ /* 0x000fca0000000000 */
[----:B------:R-:W-:Y:S01]  /*33d0*/  LOP3.LUT R7, R7, R14, R25, 0x96, !PT ;  /* 0x0000000e07077212 */ /* 0x000fe200078e9619 */
[----:B------:R-:W-:-:S04]  /*33e0*/  IMAD.WIDE.U32 R14, R15, -0x326172a9, RZ ;  /* 0xcd9e8d570f0e7825 */ /* 0x000fc800078e00ff */
[----:B------:R-:W-:Y:S01]  /*33f0*/  IMAD.WIDE.U32 R26, R7, -0x2daee0ad, RZ ;  /* 0xd2511f53071a7825 */ /* 0x000fe200078e00ff */
[----:B------:R-:W-:-:S03]  /*3400*/  LOP3.LUT R24, R21, R24, R15, 0x96, !PT ;  /* 0x0000001815187212 */ /* 0x000fc600078e960f */
[----:B------:R-:W-:Y:S02]  /*3410*/  VIADD R7, R13, 0x1fd5c5a3 ;  /* 0x1fd5c5a30d077836 */ /* 0x000fe40000000000 */
[----:B------:R-:W-:-:S03]  /*3420*/  IMAD.WIDE.U32 R24, R24, -0x2daee0ad, RZ ;  /* 0xd2511f5318187825 */ /* 0x000fc600078e00ff */
[----:B------:R-:W-:Y:S01]  /*3430*/  LOP3.LUT R20, R7, R20, R27, 0x96, !PT ;  /* 0x0000001407147212 */ /* 0x000fe200078e961b */
[----:B------:R-:W-:Y:S02]  /*3440*/  VIADD R15, R13, 0xdb3d7428 ;  /* 0xdb3d74280d0f7836 */ /* 0x000fe40000000000 */
[----:B------:R-:W-:Y:S02]  /*3450*/  VIADD R7, R12, 0xf1bbcdc8 ;  /* 0xf1bbcdc80c077836 */ /* 0x000fe40000000000 */
[----:B------:R-:W-:Y:S01]  /*3460*/  IMAD.WIDE.U32 R20, R20, -0x326172a9, RZ ;  /* 0xcd9e8d5714147825 */ /* 0x000fe200078e00ff */
[----:B------:R-:W-:-:S04]  /*3470*/  LOP3.LUT R26, R15, R26, R25, 0x96, !PT ;  /* 0x0000001a0f1a7212 */ /* 0x000fc800078e9619 */
[----:B------:R-:W-:Y:S01]  /*3480*/  LOP3.LUT R14, R7, R14, R21, 0x96, !PT ;  /* 0x0000000e070e7212 */ /* 0x000fe200078e9615 */
[----:B------:R-:W-:-:S04]  /*3490*/  IMAD.WIDE.U32 R26, R26, -0x326172a9, RZ ;  /* 0xcd9e8d571a1a7825 */ /* 0x000fc800078e00ff */
[----:B------:R-:W-:Y:S02]  /*34a0*/  VIADD R7, R12, 0x8ff34781 ;  /* 0x8ff347810c077836 */ /* 0x000fe40000000000 */
[----:B------:R-:W-:-:S03]  /*34b0*/  IMAD.WIDE.U32 R14, R14, -0x2daee0ad, RZ ;  /* 0xd2511f530e0e7825 */ /* 0x000fc600078e00ff */
[----:B------:R-:W-:Y:S01]  /*34c0*/  LOP3.LUT R20, R7, R20, R27, 0x96, !PT ;  /* 0x0000001407147212 */ /* 0x000fe200078e961b */
[----:B------:R-:W-:Y:S02]  /*34d0*/  VIADD R21, R13, 0x96a522ad ;  /* 0x96a522ad0d157836 */ /* 0x000fe40000000000 */
[----:B------:R-:W-:Y:S02]  /*34e0*/  IMAD.MOV.U32 R8, RZ, RZ, R14 ;  /* 0x000000ffff087224 */ /* 0x000fe400078e000e */
[----:B------:R-:W-:Y:S01]  /*34f0*/  IMAD.MOV.U32 R14, RZ, RZ, RZ ;  /* 0x000000ffff0e7224 */ /* 0x000fe200078e00ff */
[----:B------:R-:W-:Y:S02]  /*3500*/  LOP3.LUT R7, R21, R24, R15, 0x96, !PT ;  /* 0x0000001815077212 */ /* 0x000fe400078e960f */
[----:B------:R-:W-:-:S07]  /*3510*/  MOV R21, R26 ;  /* 0x0000001a00157202 */ /* 0x000fce0000000f00 */
.L_x_42:
[----:B------:R-:W-:Y:S05]  /*3520*/  BSYNC.RECONVERGENT B1 ;  /* 0x0000000000017941 */ /* 0x000fea0003800200 */
.L_x_41:
[----:B------:R-:W0:Y:S01]  /*3530*/  I2F.F64.U32 R24, R28 ;  /* 0x0000001c00187312 */ /* 0x000e220000201800 */
[----:B------:R-:W-:Y:S01]  /*3540*/  IMAD.MOV.U32 R26, RZ, RZ, 0x0 ;  /* 0x00000000ff1a7424 */ /* 0x000fe200078e00ff */
[----:B------:R-:W-:Y:S01]  /*3550*/  UMOV UR6, 0x54442d18 ;  /* 0x54442d1800067882 */ /* 0x000fe20000000000 */
[----:B------:R-:W-:Y:S01]  /*3560*/  IMAD.MOV.U32 R27, RZ, RZ, 0x3df00000 ;  /* 0x3df00000ff1b7424 */ /* 0x000fe200078e00ff */
[----:B------:R-:W-:Y:S01]  /*3570*/  UMOV UR7, 0x400921fb ;  /* 0x400921fb00077882 */ /* 0x000fe20000000000 */
[----:B------:R-:W-:Y:S01]  /*3580*/  BSSY.RECONVERGENT B1, `(.L_x_46) ;  /* 0x0000022000017945 */ /* 0x000fe20003800200 */
[----:B------:R-:W-:Y:S01]  /*3590*/  DMUL R44, RZ, +INF ;  /* 0x7ff00000ff2c7828 */ /* 0x000fe20000000000 */
[----:B------:R-:W-:Y:S02]  /*35a0*/  IMAD.MOV.U32 R15, RZ, RZ, 0x1 ;  /* 0x00000001ff0f7424 */ /* 0x000fe400078e00ff */
[----:B0-----:R-:W-:-:S08]  /*35b0*/  DFMA R24, R24, R26, 2.3283064365386962891e-10 ;  /* 0x3df000001818742b */ /* 0x001fd0000000001a */
[----:B------:R-:W-:-:S08]  /*35c0*/  DADD R46, R24, R24 ;  /* 0x00000000182e7229 */ /* 0x000fd00000000018 */
[----:B------:R-:W-:-:S08]  /*35d0*/  DMUL R46, R46, UR6 ;  /* 0x000000062e2e7c28 */ /* 0x000fd00008000000 */
[----:B------:R-:W-:-:S14]  /*35e0*/  DSETP.NEU.AND P6, PT, R46, +INF , PT ;  /* 0x7ff000002e00742a */ /* 0x000fdc0003fcd000 */
[----:B------:R-:W-:Y:S05]  /*35f0*/  @!P6 BRA `(.L_x_47) ;  /* 0x000000000068e947 */ /* 0x000fea0003800000 */
[----:B------:R-:W-:Y:S01]  /*3600*/  UMOV UR6, 0x6dc9c883 ;  /* 0x6dc9c88300067882 */ /* 0x000fe20000000000 */
[----:B------:R-:W-:Y:S01]  /*3610*/  UMOV UR7, 0x3fe45f30 ;  /* 0x3fe45f3000077882 */ /* 0x000fe20000000000 */
[C---:B------:R-:W-:Y:S01]  /*3620*/  DSETP.GE.AND P3, PT, R46.reuse, 2.14748364800000000000e+09, PT ;  /* 0x41e000002e00742a */ /* 0x040fe20003f66000 */
        /* <DEDUP_REMOVED lines=15> */
[----:B------:R-:W-:Y:S01]  /*3720*/  MOV R28, 0x3750 ;  /* 0x00003750001c7802 */ /* 0x000fe20000000f00 */
[----:B------:R-:W-:-:S07]  /*3730*/  IMAD.MOV.U32 R29, RZ, RZ, R47 ;  /* 0x000000ffff1d7224 */ /* 0x000fce00078e002f */
[----:B------:R-:W-:Y:S05]  /*3740*/  CALL.REL.NOINC `($_Z25simulate_levy_runs_kerneliifffffffPKfiiS0_PiS1_P24curandStatePhilox4_32_10$__internal_trig_reduction_slowpathd) ;  /* 0x0000003800b07944 */ /* 0x000fea0003c00000 */
[----:B------:R-:W-:Y:S01]  /*3750*/  IMAD.MOV.U32 R15, RZ, RZ, R26 ;  /* 0x000000ffff0f7224 */ /* 0x000fe200078e001a */
[----:B------:R-:W-:Y:S01]  /*3760*/  MOV R44, R48 ;  /* 0x00000030002c7202 */ /* 0x000fe20000000f00 */
[----:B------:R-:W-:-:S07]  /*3770*/  IMAD.MOV.U32 R45, RZ, RZ, R49 ;  /* 0x000000ffff2d7224 */ /* 0x000fce00078e0031 */
.L_x_49:
[----:B------:R-:W-:Y:S05]  /*3780*/  BSYNC.RECONVERGENT B2 ;  /* 0x0000000000027941 */ /* 0x000fea0003800200 */
.L_x_48:
[----:B------:R-:W-:-:S07]  /*3790*/  VIADD R15, R15, 0x1 ;  /* 0x000000010f0f7836 */ /* 0x000fce0000000000 */
.L_x_47:
[----:B------:R-:W-:Y:S05]  /*37a0*/  BSYNC.RECONVERGENT B1 ;  /* 0x0000000000017941 */ /* 0x000fea0003800200 */
.L_x_46:
        /* <DEDUP_REMOVED lines=10> */
[----:B------:R-:W-:Y:S01]  /*3850*/  BSSY.RECONVERGENT B1, `(.L_x_50) ;  /* 0x000002d000017945 */ /* 0x000fe20003800200 */
[----:B------:R-:W-:Y:S01]  /*3860*/  IMAD.MOV.U32 R51, RZ, RZ, 0x3da8ff83 ;  /* 0x3da8ff83ff337424 */ /* 0x000fe200078e00ff */
        /* <DEDUP_REMOVED lines=11> */
[----:B------:R-:W-:Y:S02]  /*3920*/  DFMA R24, R48, R24, 1 ;  /* 0x3ff000003018742b */ /* 0x000fe40000000018 */
[----:B------:R-:W-:-:S08]  /*3930*/  DMUL R48, RZ, +INF ;  /* 0x7ff00000ff307828 */ /* 0x000fd00000000000 */
[----:B------:R-:W-:Y:S02]  /*3940*/  FSEL R26, R24, R44, !P3 ;  /* 0x0000002c181a7208 */ /* 0x000fe40005800000 */
[----:B------:R-:W-:Y:S02]  /*3950*/  FSEL R27, R25, R45, !P3 ;  /* 0x0000002d191b7208 */ /* 0x000fe40005800000 */
[----:B------:R-:W-:Y:S01]  /*3960*/  LOP3.LUT P3, RZ, R15, 0x2, RZ, 0xc0, !PT ;  /* 0x000000020fff7812 */ /* 0x000fe2000786c0ff */
[----:B------:R-:W-:-:S03]  /*3970*/  IMAD.MOV.U32 R15, RZ, RZ, RZ ;  /* 0x000000ffff0f7224 */ /* 0x000fc600078e00ff */
[----:B------:R-:W-:-:S10]  /*3980*/  DADD R24, RZ, -R26 ;  /* 0x00000000ff187229 */ /* 0x000fd4000000081a */
[----:B------:R-:W-:Y:S02]  /*3990*/  FSEL R44, R26, R24, !P3 ;  /* 0x000000181a2c7208 */ /* 0x000fe40005800000 */
[----:B------:R-:W-:-:S06]  /*39a0*/  FSEL R45, R27, R25, !P3 ;  /* 0x000000191b2d7208 */ /* 0x000fcc0005800000 */
[----:B------:R-:W-:Y:S01]  /*39b0*/  DMUL R44, |R22|, R44 ;  /* 0x0000002c162c7228 */ /* 0x000fe20000000200 */
[----:B------:R-:W-:Y:S10]  /*39c0*/  @!P6 BRA `(.L_x_51) ;  /* 0x000000000054e947 */ /* 0x000ff40003800000 */
[----:B------:R-:W-:Y:S01]  /*39d0*/  UMOV UR6, 0x6dc9c883 ;  /* 0x6dc9c88300067882 */ /* 0x000fe20000000000 */
[----:B------:R-:W-:Y:S01]  /*39e0*/  UMOV UR7, 0x3fe45f30 ;  /* 0x3fe45f3000077882 */ /* 0x000fe20000000000 */
[C---:B------:R-:W-:Y:S02]  /*39f0*/  DSETP.GE.AND P3, PT, R46.reuse, 2.14748364800000000000e+09, PT ;  /* 0x41e000002e00742a */ /* 0x040fe40003f66000 */
        /* <DEDUP_REMOVED lines=13> */
[----:B------:R-:W-:Y:S01]  /*3ad0*/  MOV R48, R46 ;  /* 0x0000002e00307202 */ /* 0x000fe20000000f00 */
[----:B------:R-:W-:Y:S01]  /*3ae0*/  IMAD.MOV.U32 R29, RZ, RZ, R47 ;  /* 0x000000ffff1d7224 */ /* 0x000fe200078e002f */
[----:B------:R-:W-:-:S07]  /*3af0*/  MOV R28, 0x3b10 ;  /* 0x00003b10001c7802 */ /* 0x000fce0000000f00 */
[----:B------:R-:W-:Y:S05]  /*3b00*/  CALL.REL.NOINC `($_Z25simulate_levy_runs_kerneliifffffffPKfiiS0_PiS1_P24curandStatePhilox4_32_10$__internal_trig_reduction_slowpathd) ;  /* 0x0000003400c07944 */ /* 0x000fea0003c00000 */
[----:B------:R-:W-:-:S07]  /*3b10*/  IMAD.MOV.U32 R15, RZ, RZ, R26 ;  /* 0x000000ffff0f7224 */ /* 0x000fce00078e001a */
.L_x_51:
[----:B------:R-:W-:Y:S05]  /*3b20*/  BSYNC.RECONVERGENT B1 ;  /* 0x0000000000017941 */ /* 0x000fea0003800200 */
.L_x_50:
        /* <DEDUP_REMOVED lines=18> */
[----:B---3--:R-:W-:Y:S01]  /*3c50*/  DFMA R24, R46, R24, R28 ;  /* 0x000000182e18722b */ /* 0x008fe2000000001c */
[----:B------:R-:W-:Y:S01]  /*3c60*/  MOV R28, 0x0 ;  /* 0x00000000001c7802 */ /* 0x000fe20000000f00 */
[----:B------:R-:W-:-:S06]  /*3c70*/  IMAD.MOV.U32 R29, RZ, RZ, 0x3fd80000 ;  /* 0x3fd80000ff1d7424 */ /* 0x000fcc00078e00ff */
        /* <DEDUP_REMOVED lines=11> */
[----:B------:R-:W-:-:S08]  /*3d30*/  DMUL R46, |R22|, R46 ;  /* 0x0000002e162e7228 */ /* 0x000fd00000000200 */
[----:B------:R-:W-:-:S08]  /*3d40*/  DMUL R22, R46, R46 ;  /* 0x0000002e2e167228 */ /* 0x000fd00000000000 */
[----:B------:R-:W-:-:S06]  /*3d50*/  DFMA R22, R44, R44, R22 ;  /* 0x0000002c2c16722b */ /* 0x000fcc0000000016 */
[----:B------:R-:W0:Y:S04]  /*3d60*/  MUFU.RSQ64H R25, R23 ;  /* 0x0000001700197308 */ /* 0x000e280000001c00 */
[----:B------:R-:W-:-:S05]  /*3d70*/  VIADD R24, R23, 0xfcb00000 ;  /* 0xfcb0000017187836 */ /* 0x000fca0000000000 */
[----:B------:R-:W-:Y:S01]  /*3d80*/  ISETP.GE.U32.AND P3, PT, R24, 0x7ca00000, PT ;  /* 0x7ca000001800780c */ /* 0x000fe20003f66070 */
[----:B0-----:R-:W-:-:S08]  /*3d90*/  DMUL R26, R24, R24 ;  /* 0x00000018181a7228 */ /* 0x001fd00000000000 */
[----:B------:R-:W-:-:S08]  /*3da0*/  DFMA R26, R22, -R26, 1 ;  /* 0x3ff00000161a742b */ /* 0x000fd0000000081a */
[----:B------:R-:W-:Y:S02]  /*3db0*/  DFMA R28, R26, R28, 0.5 ;  /* 0x3fe000001a1c742b */ /* 0x000fe4000000001c */
[----:B------:R-:W-:-:S08]  /*3dc0*/  DMUL R26, R24, R26 ;  /* 0x0000001a181a7228 */ /* 0x000fd00000000000 */
[----:B------:R-:W-:-:S08]  /*3dd0*/  DFMA R32, R28, R26, R24 ;  /* 0x0000001a1c20722b */ /* 0x000fd00000000018 */
[----:B------:R-:W-:Y:S02]  /*3de0*/  DMUL R28, R22, R32 ;  /* 0x00000020161c7228 */ /* 0x000fe40000000000 */
[----:B------:R-:W-:Y:S02]  /*3df0*/  VIADD R31, R33, 0xfff00000 ;  /* 0xfff00000211f7836 */ /* 0x000fe40000000000 */
[----:B------:R-:W-:-:S04]  /*3e00*/  IMAD.MOV.U32 R30, RZ, RZ, R32 ;  /* 0x000000ffff1e7224 */ /* 0x000fc800078e0020 */
[----:B------:R-:W-:-:S08]  /*3e10*/  DFMA R34, R28, -R28, R22 ;  /* 0x8000001c1c22722b */ /* 0x000fd00000000016 */
[----:B------:R-:W-:Y:S01]  /*3e20*/  DFMA R56, R34, R30, R28 ;  /* 0x0000001e2238722b */ /* 0x000fe2000000001c */
[----:B------:R-:W-:Y:S10]  /*3e30*/  @!P3 BRA `(.L_x_53) ;  /* 0x000000000008b947 */ /* 0x000ff40003800000 */
[----:B------:R-:W-:-:S07]  /*3e40*/  MOV R26, 0x3e60 ;  /* 0x00003e60001a7802 */ /* 0x000fce0000000f00 */
[----:B------:R-:W-:Y:S05]  /*3e50*/  CALL.REL.NOINC `($__internal_2_$__cuda_sm20_dsqrt_rn_f64_mediumpath_v1) ;  /* 0x0000002400747944 */ /* 0x000fea0003c00000 */
.L_x_53:
[----:B------:R-:W-:Y:S05]  /*3e60*/  BSYNC.RECONVERGENT B1 ;  /* 0x0000000000017941 */ /* 0x000fea0003800200 */
.L_x_52:
[----:B------:R-:W-:Y:S01]  /*3e70*/  UMOV UR6, 0x26340000 ;  /* 0x2634000000067882 */ /* 0x000fe20000000000 */
[----:B------:R-:W-:Y:S01]  /*3e80*/  UMOV UR7, 0x430c6bf5 ;  /* 0x430c6bf500077882 */ /* 0x000fe20000000000 */
[----:B------:R-:W0:Y:S01]  /*3e90*/  F2I.F64.TRUNC R15, R56 ;  /* 0x00000038000f7311 */ /* 0x000e22000030d100 */
[----:B------:R-:W-:Y:S01]  /*3ea0*/  DSETP.GT.AND P3, PT, R56, UR6, PT ;  /* 0x0000000638007e2a */ /* 0x000fe2000bf64000 */
[----:B------:R-:W-:Y:S01]  /*3eb0*/  BSSY.RECONVERGENT B1, `(.L_x_54) ;  /* 0x000001f000017945 */ /* 0x000fe20003800200 */
[----:B0-----:R-:W-:-:S12]  /*3ec0*/  VIMNMX R15, PT, PT, R15, 0x1, !PT ;  /* 0x000000010f0f7848 */ /* 0x001fd80007fe0100 */
[----:B------:R-:W-:Y:S05]  /*3ed0*/  @P3 BRA `(.L_x_55) ;  /* 0x0000000000703947 */ /* 0x000fea0003800000 */
[----:B------:R-:W-:-:S07]  /*3ee0*/  IMAD.MOV.U32 R32, RZ, RZ, R15 ;  /* 0x000000ffff207224 */ /* 0x000fce00078e000f */
.L_x_58:
[----:B------:R-:W0:Y:S01]  /*3ef0*/  I2F.F64.U32 R26, R32 ;  /* 0x00000020001a7312 */ /* 0x000e220000201800 */
[----:B------:R-:W-:Y:S01]  /*3f00*/  IMAD.MOV.U32 R24, RZ, RZ, 0x1 ;  /* 0x00000001ff187424 */ /* 0x000fe200078e00ff */
[----:B------:R-:W-:Y:S01]  /*3f10*/  FSETP.GEU.AND P4, PT, |R57|, 6.5827683646048100446e-37, PT ;  /* 0x036000003900780b */ /* 0x000fe20003f8e200 */
[----:B------:R-:W-:Y:S05]  /*3f20*/  BSSY.RECONVERGENT B2, `(.L_x_56) ;  /* 0x0000014000027945 */ /* 0x000fea0003800200 */
[----:B0-----:R-:W0:Y:S02]  /*3f30*/  MUFU.RCP64H R25, R27 ;  /* 0x0000001b00197308 */ /* 0x001e240000001800 */
        /* <DEDUP_REMOVED lines=9> */
[----:B------:R-:W-:Y:S01]  /*3fd0*/  FSETP.GT.AND P3, PT, |R15|, 1.469367938527859385e-39, PT ;  /* 0x001000000f00780b */ /* 0x000fe20003f64200 */
[----:B------:R-:W-:-:S12]  /*3fe0*/  IMAD.MOV.U32 R15, RZ, RZ, R32 ;  /* 0x000000ffff0f7224 */ /* 0x000fd800078e0020 */
[----:B------:R-:W-:Y:S05]  /*3ff0*/  @P3 BRA P4, `(.L_x_57) ;  /* 0x0000000000183947 */ /* 0x000fea0002000000 */
[----:B------:R-:W-:Y:S01]  /*4000*/  IMAD.MOV.U32 R24, RZ, RZ, R26 ;  /* 0x000000ffff187224 */ /* 0x000fe200078e001a */
[----:B------:R-:W-:Y:S01]  /*4010*/  MOV R25, R27 ;  /* 0x0000001b00197202 */ /* 0x000fe20000000f00 */
[----:B------:R-:W-:Y:S01]  /*4020*/  IMAD.MOV.U32 R26, RZ, RZ, R56 ;  /* 0x000000ffff1a7224 */ /* 0x000fe200078e0038 */
[----:B------:R-:W-:Y:S01]  /*4030*/  MOV R50, 0x4060 ;  /* 0x0000406000327802 */ /* 0x000fe20000000f00 */
[----:B------:R-:W-:-:S07]  /*4040*/  IMAD.MOV.U32 R27, RZ, RZ, R57 ;  /* 0x000000ffff1b7224 */ /* 0x000fce00078e0039 */
[----:B------:R-:W-:Y:S05]  /*4050*/  CALL.REL.NOINC `($__internal_1_$__cuda_sm20_div_rn_f64_full) ;  /* 0x0000001c00847944 */ /* 0x000fea0003c00000 */
.L_x_57:
[----:B------:R-:W-:Y:S05]  /*4060*/  BSYNC.RECONVERGENT B2 ;  /* 0x0000000000027941 */ /* 0x000fea0003800200 */
.L_x_56:
[----:B------:R-:W-:Y:S01]  /*4070*/  DSETP.GT.AND P3, PT, R24, 1, PT ;  /* 0x3ff000001800742a */ /* 0x000fe20003f64000 */
[----:B------:R-:W-:-:S13]  /*4080*/  VIADD R32, R15, 0x1 ;  /* 0x000000010f207836 */ /* 0x000fda0000000000 */
[----:B------:R-:W-:Y:S05]  /*4090*/  @P3 BRA `(.L_x_58) ;  /* 0xfffffffc00943947 */ /* 0x000fea000383ffff */
.L_x_55:
[----:B------:R-:W-:Y:S05]  /*40a0*/  BSYNC.RECONVERGENT B1 ;  /* 0x0000000000017941 */ /* 0x000fea0003800200 */
.L_x_54:
[----:B------:R-:W-:Y:S01]  /*40b0*/  DSETP.NEU.AND P3, PT, R22, RZ, PT ;  /* 0x000000ff1600722a */ /* 0x000fe20003f6d000 */
[----:B------:R-:W-:Y:S01]  /*40c0*/  IMAD.MOV.U32 R24, RZ, RZ, 0x1 ;  /* 0x00000001ff187424 */ /* 0x000fe200078e00ff */
[----:B------:R-:W-:Y:S01]  /*40d0*/  FSETP.GEU.AND P4, PT, |R45|, 6.5827683646048100446e-37, PT ;  /* 0x036000002d00780b */ /* 0x000fe20003f8e200 */
[----:B------:R-:W-:Y:S03]  /*40e0*/  BSSY.RECONVERGENT B1, `(.L_x_59) ;  /* 0x0000015000017945 */ /* 0x000fe60003800200 */
[----:B------:R-:W-:-:S04]  /*40f0*/  SEL R15, R15, 0x1, P3 ;  /* 0x000000010f0f7807 */ /* 0x000fc80001800000 */
[----:B------:R-:W0:Y:S08]  /*4100*/  I2F.F64.U32 R22, R15 ;  /* 0x0000000f00167312 */ /* 0x000e300000201800 */
        /* <DEDUP_REMOVED lines=13> */
[----:B------:R-:W-:Y:S01]  /*41e0*/  MOV R25, R23 ;  /* 0x0000001700197202 */ /* 0x000fe20000000f00 */
[----:B------:R-:W-:Y:S01]  /*41f0*/  IMAD.MOV.U32 R27, RZ, RZ, R45 ;  /* 0x000000ffff1b7224 */ /* 0x000fe200078e002d */
[----:B------:R-:W-:Y:S01]  /*4200*/  MOV R50, 0x4230 ;  /* 0x0000423000327802 */ /* 0x000fe20000000f00 */
[----:B------:R-:W-:-:S07]  /*4210*/  IMAD.MOV.U32 R24, RZ, RZ, R22 ;  /* 0x000000ffff187224 */ /* 0x000fce00078e0016 */
[----:B------:R-:W-:Y:S05]  /*4220*/  CALL.REL.NOINC `($__internal_1_$__cuda_sm20_div_rn_f64_full) ;  /* 0x0000001c00107944 */ /* 0x000fea0003c00000 */
.L_x_60:
[----:B------:R-:W-:Y:S05]  /*4230*/  BSYNC.RECONVERGENT B1 ;  /* 0x0000000000017941 */ /* 0x000fea0003800200 */
.L_x_59:
[----:B------:R-:W0:Y:S01]  /*4240*/  MUFU.RCP64H R27, R23 ;  /* 0x00000017001b7308 */ /* 0x000e220000001800 */
[----:B------:R-:W-:Y:S01]  /*4250*/  IMAD.MOV.U32 R26, RZ, RZ, 0x1 ;  /* 0x00000001ff1a7424 */ /* 0x000fe200078e00ff */
[----:B------:R-:W-:Y:S01]  /*4260*/  FSETP.GEU.AND P4, PT, |R47|, 6.5827683646048100446e-37, PT ;  /* 0x036000002f00780b */ /* 0x000fe20003f8e200 */
[----:B------:R-:W-:Y:S05]  /*4270*/  BSSY.RECONVERGENT B1, `(.L_x_61) ;  /* 0x0000015000017945 */ /* 0x000fea0003800200 */
[----:B------:R1:W2:Y:S01]  /*4280*/  F2F.F32.F64 R45, R24 ;  /* 0x00000018002d7310 */ /* 0x0002a20000301000 */
        /* <DEDUP_REMOVED lines=10> */
[----:B-12---:R-:W-:Y:S05]  /*4330*/  @P3 BRA P4, `(.L_x_62) ;  /* 0x0000000000203947 */ /* 0x006fea0002000000 */
[----:B------:R-:W-:Y:S01]  /*4340*/  IMAD.MOV.U32 R26, RZ, RZ, R46 ;  /* 0x000000ffff1a7224 */ /* 0x000fe200078e002e */
[----:B------:R-:W-:Y:S01]  /*4350*/  MOV R50, 0x43a0 ;  /* 0x000043a000327802 */ /* 0x000fe20000000f00 */
[----:B------:R-:W-:Y:S02]  /*4360*/  IMAD.MOV.U32 R27, RZ, RZ, R47 ;  /* 0x000000ffff1b7224 */ /* 0x000fe400078e002f */
[----:B------:R-:W-:Y:S02]  /*4370*/  IMAD.MOV.U32 R24, RZ, RZ, R22 ;  /* 0x000000ffff187224 */ /* 0x000fe400078e0016 */
[----:B------:R-:W-:-:S07]  /*4380*/  IMAD.MOV.U32 R25, RZ, RZ, R23 ;  /* 0x000000ffff197224 */ /* 0x000fce00078e0017 */
[----:B------:R-:W-:Y:S05]  /*4390*/  CALL.REL.NOINC `($__internal_1_$__cuda_sm20_div_rn_f64_full) ;  /* 0x0000001800b47944 */ /* 0x000fea0003c00000 */
[----:B------:R-:W-:Y:S02]  /*43a0*/  IMAD.MOV.U32 R26, RZ, RZ, R24 ;  /* 0x000000ffff1a7224 */ /* 0x000fe400078e0018 */
[----:B------:R-:W-:-:S07]  /*43b0*/  IMAD.MOV.U32 R27, RZ, RZ, R25 ;  /* 0x000000ffff1b7224 */ /* 0x000fce00078e0019 */
.L_x_62:
[----:B------:R-:W-:Y:S05]  /*43c0*/  BSYNC.RECONVERGENT B1 ;  /* 0x0000000000017941 */ /* 0x000fea0003800200 */
.L_x_61:
[----:B------:R0:W1:Y:S01]  /*43d0*/  F2F.F32.F64 R26, R26 ;  /* 0x0000001a001a7310 */ /* 0x0000620000301000 */
[----:B------:R-:W-:Y:S01]  /*43e0*/  BSSY.RECONVERGENT B1, `(.L_x_63) ;  /* 0x000016c000017945 */ /* 0x000fe20003800200 */
[----:B------:R-:W-:Y:S01]  /*43f0*/  MOV R24, R9 ;  /* 0x0000000900187202 */ /* 0x000fe20000000f00 */
[----:B------:R-:W-:Y:S02]  /*4400*/  IMAD.MOV.U32 R25, RZ, RZ, R4 ;  /* 0x000000ffff197224 */ /* 0x000fe400078e0004 */
[----:B------:R-:W-:-:S07]  /*4410*/  IMAD.MOV.U32 R28, RZ, RZ, RZ ;  /* 0x000000ffff1c7224 */ /* 0x000fce00078e00ff */
.L_x_88:
[----:B------:R-:W2:Y:S01]  /*4420*/  LDC R9, c[0x0][0x3a0] ;  /* 0x0000e800ff097b82 */ /* 0x000ea20000000800 */
[----:B------:R-:W-:Y:S01]  /*4430*/  FADD R2, R45, R2 ;  /* 0x000000022d027221 */ /* 0x000fe20000000000 */
[----:B------:R-:W-:Y:S01]  /*4440*/  IMAD.U32 R4, RZ, RZ, UR14 ;  /* 0x0000000eff047e24 */ /* 0x000fe2000f8e00ff */
[----:B------:R-:W-:Y:S04]  /*4450*/  BSSY.RECONVERGENT B2, `(.L_x_64) ;  /* 0x0000045000027945 */ /* 0x000fe80003800200 */
[----:B------:R-:W-:Y:S01]  /*4460*/  LOP3.LUT R4, R4, 0xff800000, RZ, 0xc0, !PT ;  /* 0xff80000004047812 */ /* 0x000fe200078ec0ff */
[----:B--2---:R-:W-:-:S04]  /*4470*/  FADD R2, R2, R9 ;  /* 0x0000000902027221 */ /* 0x004fc80000000000 */
[C---:B------:R-:W-:Y:S01]  /*4480*/  FADD R23, |R2|.reuse, -RZ ;  /* 0x800000ff02177221 */ /* 0x040fe20000000200 */
[----:B------:R-:W-:-:S13]  /*4490*/  FSETP.GEU.AND P3, PT, |R2|, |UR9|, PT ;  /* 0x4000000902007c0b */ /* 0x000fda000bf6e200 */
[----:B------:R-:W-:Y:S05]  /*44a0*/  @!P3 BRA `(.L_x_65) ;  /* 0x0000000000fcb947 */ /* 0x000fea0003800000 */
[----:B------:R-:W-:-:S13]  /*44b0*/  FSETP.GTU.AND P3, PT, R23, UR14, PT ;  /* 0x0000000e17007c0b */ /* 0x000fda000bf6c000 */
[----:B------:R-:W-:Y:S05]  /*44c0*/  @P3 BRA `(.L_x_66) ;  /* 0x0000000000843947 */ /* 0x000fea0003800000 */
[----:B------:R-:W-:Y:S02]  /*44d0*/  IMAD.U32 R22, RZ, RZ, UR9 ;  /* 0x00000009ff167e24 */ /* 0x000fe4000f8e00ff */
[----:B------:R-:W-:Y:S01]  /*44e0*/  FMUL R30, R23, 16777216 ;  /* 0x4b800000171e7820 */ /* 0x000fe20000400000 */
[----:B0-----:R-:W-:Y:S01]  /*44f0*/  IMAD.U32 R27, RZ, RZ, UR9 ;  /* 0x00000009ff1b7e24 */ /* 0x001fe2000f8e00ff */
[----:B------:R-:W-:Y:S01]  /*4500*/  BSSY.RECONVERGENT B3, `(.L_x_67) ;  /* 0x000001b000037945 */ /* 0x000fe20003800200 */
[----:B------:R-:W-:-:S03]  /*4510*/  FMUL R22, |R22|, 16777216 ;  /* 0x4b80000016167820 */ /* 0x000fc60000400200 */
[----:B------:R-:W-:-:S04]  /*4520*/  FSETP.GEU.AND P3, PT, |R27|, 1.175494350822287508e-38, PT ;  /* 0x008000001b00780b */ /* 0x000fc80003f6e200 */
[----:B------:R-:W-:Y:S02]  /*4530*/  FSEL R22, R22, |UR9|, !P3 ;  /* 0x4000000916167c08 */ /* 0x000fe4000d800000 */
[----:B------:R-:W-:-:S04]  /*4540*/  FSEL R27, R30, R23, !P3 ;  /* 0x000000171e1b7208 */ /* 0x000fc80005800000 */
[----:B------:R-:W0:Y:S02]  /*4550*/  MUFU.RCP R22, R22 ;  /* 0x0000001600167308 */ /* 0x000e240000001000 */
[----:B0-----:R-:W-:-:S06]  /*4560*/  FMUL R27, R22, R27 ;  /* 0x0000001b161b7220 */ /* 0x001fcc0000400000 */
[----:B------:R-:W0:Y:S02]  /*4570*/  FRND.TRUNC R30, R27 ;  /* 0x0000001b001e7307 */ /* 0x000e24000020d000 */
[----:B0-----:R-:W-:-:S05]  /*4580*/  FFMA R29, R30, -|UR9|, R23 ;  /* 0xc00000091e1d7c23 */ /* 0x001fca0008000017 */
[----:B------:R-:W-:-:S13]  /*4590*/  ISETP.GE.U32.AND P3, PT, R29, R6, PT ;  /* 0x000000061d00720c */ /* 0x000fda0003f66070 */
[----:B------:R-:W-:Y:S05]  /*45a0*/  @!P3 BRA `(.L_x_68) ;  /* 0x000000000040b947 */ /* 0x000fea0003800000 */
[----:B------:R-:W-:-:S04]  /*45b0*/  ISETP.GE.U32.AND P3, PT, R29, -0x7fffffff, PT ;  /* 0x800000011d00780c */ /* 0x000fc80003f66070 */
[----:B------:R-:W-:-:S09]  /*45c0*/  FSETP.GEU.OR P4, PT, R29, -|UR9|, !P3 ;  /* 0xc00000091d007c0b */ /* 0x000fd2000df8e400 */
[----:B------:R-:W-:-:S04]  /*45d0*/  @P3 FADD R22, R30, -1 ;  /* 0xbf8000001e163421 */ /* 0x000fc80000000000 */
[----:B------:R-:W-:-:S04]  /*45e0*/  @!P4 FADD R22, R22, -1 ;  /* 0xbf8000001616c421 */ /* 0x000fc80000000000 */
[----:B------:R-:W-:Y:S01]  /*45f0*/  @P3 IMAD.MOV.U32 R30, RZ, RZ, R22 ;  /* 0x000000ffff1e3224 */ /* 0x000fe200078e0016 */
[----:B------:R-:W-:Y:S06]  /*4600*/  @P3 BRA `(.L_x_68) ;  /* 0x0000000000283947 */ /* 0x000fec0003800000 */
[----:B------:R-:W-:Y:S02]  /*4610*/  IMAD.U32 R22, RZ, RZ, UR9 ;  /* 0x00000009ff167e24 */ /* 0x000fe4000f8e00ff */
[----:B------:R-:W-:Y:S02]  /*4620*/  FADD R30, R30, 1 ;  /* 0x3f8000001e1e7421 */ /* 0x000fe40000000000 */
[----:B------:R-:W-:-:S05]  /*4630*/  FADD R22, |R22|, |UR9| ;  /* 0x4000000916167e21 */ /* 0x000fca0008000200 */
[----:B------:R-:W-:Y:S02]  /*4640*/  FSETP.GE.AND P3, PT, R29, R22, PT ;  /* 0x000000161d00720b */ /* 0x000fe40003f66000 */
[----:B------:R-:W-:-:S11]  /*4650*/  MOV R22, UR9 ;  /* 0x0000000900167c02 */ /* 0x000fd60008000f00 */
[----:B------:R-:W-:-:S05]  /*4660*/  @P3 FFMA R22, |R22|, -3, R29 ;  /* 0xc040000016163823 */ /* 0x000fca000000021d */
[----:B------:R-:W-:Y:S01]  /*4670*/  FSETP.GE.AND P4, PT, R22, RZ, P3 ;  /* 0x000000ff1600720b */ /* 0x000fe20001f86000 */
[----:B------:R-:W-:-:S12]  /*4680*/  @P3 FADD R22, R30, 1 ;  /* 0x3f8000001e163421 */ /* 0x000fd80000000000 */
[----:B------:R-:W-:-:S04]  /*4690*/  @P4 FADD R22, R22, 1 ;  /* 0x3f80000016164421 */ /* 0x000fc80000000000 */
[----:B------:R-:W-:-:S07]  /*46a0*/  @P3 IMAD.MOV.U32 R30, RZ, RZ, R22 ;  /* 0x000000ffff1e3224 */ /* 0x000fce00078e0016 */
.L_x_68:
[----:B------:R-:W-:Y:S05]  /*46b0*/  BSYNC.RECONVERGENT B3 ;  /* 0x0000000000037941 */ /* 0x000fea0003800200 */
.L_x_67:
[----:B------:R-:W-:Y:S01]  /*46c0*/  FFMA R23, R30, -|UR9|, R23 ;  /* 0xc00000091e177c23 */ /* 0x000fe20008000017 */
[----:B------:R-:W-:Y:S06]  /*46d0*/  BRA `(.L_x_65) ;  /* 0x0000000000707947 */ /* 0x000fec0003800000 */
.L_x_66:
[C---:B------:R-:W-:Y:S01]  /*46e0*/  IMAD.IADD R22, R23.reuse, 0x1, -R4 ;  /* 0x0000000117167824 */ /* 0x040fe200078e0a04 */
[C---:B------:R-:W-:Y:S01]  /*46f0*/  ISETP.GT.U32.AND P3, PT, R23.reuse, 0x7f7fffff, PT ;  /* 0x7f7fffff1700780c */ /* 0x040fe20003f64070 */
[----:B------:R-:W-:Y:S01]  /*4700*/  BSSY.RECONVERGENT B3, `(.L_x_69) ;  /* 0x0000017000037945 */ /* 0x000fe20003800200 */
[----:B------:R-:W-:Y:S02]  /*4710*/  LOP3.LUT R23, R23, 0x7fffff, RZ, 0xc0, !PT ;  /* 0x007fffff17177812 */ /* 0x000fe400078ec0ff */
[----:B------:R-:W-:Y:S02]  /*4720*/  LOP3.LUT R22, R22, 0xff800000, RZ, 0xc0, !PT ;  /* 0xff80000016167812 */ /* 0x000fe400078ec0ff */
[----:B------:R-:W-:Y:S02]  /*4730*/  FSETP.LT.AND P5, PT, RZ, |UR9|, PT ;  /* 0x40000009ff007c0b */ /* 0x000fe4000bfa1000 */
[----:B0-----:R-:W-:Y:S01]  /*4740*/  FSEL R27, R4, +QNAN , !P3 ;  /* 0x7fffffff041b7808 */ /* 0x001fe20005800000 */
[----:B------:R-:W-:Y:S01]  /*4750*/  VIADD R22, R22, 0xb800000 ;  /* 0x0b80000016167836 */ /* 0x000fe20000000000 */
[----:B------:R-:W-:-:S02]  /*4760*/  LOP3.LUT R23, R23, 0x3f800000, RZ, 0xfc, !PT ;  /* 0x3f80000017177812 */ /* 0x000fc400078efcff */
[----:B------:R-:W-:Y:S02]  /*4770*/  FSEL R31, R27, +QNAN , P5 ;  /* 0x7fffffff1b1f7808 */ /* 0x000fe40002800000 */
[----:B------:R-:W-:-:S13]  /*4780*/  ISETP.NE.AND P4, PT, R22, RZ, PT ;  /* 0x000000ff1600720c */ /* 0x000fda0003f85270 */
[----:B------:R-:W-:Y:S05]  /*4790*/  @!P4 BRA `(.L_x_70) ;  /* 0x000000000034c947 */ /* 0x000fea0003800000 */
.L_x_71:
[----:B------:R-:W-:-:S05]  /*47a0*/  VIMNMX.U32 R27, PT, PT, R22, 0xb800000, PT ;  /* 0x0b800000161b7848 */ /* 0x000fca0003fe0000 */
[----:B------:R-:W-:Y:S02]  /*47b0*/  IMAD.IADD R23, R27, 0x1, R23 ;  /* 0x000000011b177824 */ /* 0x000fe400078e0217 */
[----:B------:R-:W-:Y:S02]  /*47c0*/  IMAD.IADD R22, R22, 0x1, -R27 ;  /* 0x0000000116167824 */ /* 0x000fe400078e0a1b */
[----:B------:R-:W-:-:S03]  /*47d0*/  FMUL R30, R23, UR15 ;  /* 0x0000000f171e7c20 */ /* 0x000fc60008400000 */
[----:B------:R-:W-:Y:S01]  /*47e0*/  ISETP.NE.AND P4, PT, R22, RZ, PT ;  /* 0x000000ff1600720c */ /* 0x000fe20003f85270 */
[----:B------:R-:W-:-:S04]  /*47f0*/  FFMA R29, R30, -UR4, R23 ;  /* 0x800000041e1d7c23 */ /* 0x000fc80008000017 */
[----:B------:R-:W-:-:S04]  /*4800*/  FFMA R30, R29, UR15, R30 ;  /* 0x0000000f1d1e7c23 */ /* 0x000fc8000800001e */
[----:B------:R-:W-:-:S04]  /*4810*/  FFMA R29, R30, -UR4, R23 ;  /* 0x800000041e1d7c23 */ /* 0x000fc80008000017 */
[----:B------:R-:W-:-:S04]  /*4820*/  FFMA.RZ R29, R29, UR15, R30 ;  /* 0x0000000f1d1d7c23 */ /* 0x000fc8000800c01e */
[----:B------:R-:W0:Y:S02]  /*4830*/  FRND.TRUNC R30, R29 ;  /* 0x0000001d001e7307 */ /* 0x000e24000020d000 */
[----:B0-----:R-:W-:-:S05]  /*4840*/  FFMA R23, R30, -UR4, R23 ;  /* 0x800000041e177c23 */ /* 0x001fca0008000017 */
[----:B------:R-:W-:-:S13]  /*4850*/  ISETP.NE.AND P3, PT, R23, RZ, PT ;  /* 0x000000ff1700720c */ /* 0x000fda0003f65270 */
[----:B------:R-:W-:Y:S05]  /*4860*/  @P3 BRA P4, `(.L_x_71) ;  /* 0xfffffffc00cc3947 */ /* 0x000fea000203ffff */
.L_x_70:
[----:B------:R-:W-:Y:S05]  /*4870*/  BSYNC.RECONVERGENT B3 ;  /* 0x0000000000037941 */ /* 0x000fea0003800200 */
.L_x_69:
[----:B------:R-:W-:-:S04]  /*4880*/  FMUL R22, R23, 1.1920928955078125e-07 ;  /* 0x3400000017167820 */ /* 0x000fc80000400000 */
[----:B------:R-:W-:-:S07]  /*4890*/  FMUL R23, R31, R22 ;  /* 0x000000161f177220 */ /* 0x000fce0000400000 */
.L_x_65:
[----:B------:R-:W-:Y:S05]  /*48a0*/  BSYNC.RECONVERGENT B2 ;  /* 0x0000000000027941 */ /* 0x000fea0003800200 */
.L_x_64:
[C---:B------:R-:W-:Y:S01]  /*48b0*/  FSETP.NAN.AND P3, PT, |R23|.reuse, |R23|, PT ;  /* 0x400000171700720b */ /* 0x040fe20003f68200 */
[----:B-1----:R-:W-:Y:S01]  /*48c0*/  FADD R22, R26, R3 ;  /* 0x000000031a167221 */ /* 0x002fe20000000000 */
[C---:B------:R-:W-:Y:S01]  /*48d0*/  LOP3.LUT R2, R23.reuse, 0x80000000, R2, 0xb8, !PT ;  /* 0x8000000017027812 */ /* 0x040fe200078eb802 */
[----:B------:R-:W-:Y:S02]  /*48e0*/  BSSY.RECONVERGENT B2, `(.L_x_72) ;  /* 0x0000048000027945 */ /* 0x000fe40003800200 */
[----:B------:R-:W-:Y:S01]  /*48f0*/  FADD R3, R22, R9 ;  /* 0x0000000916037221 */ /* 0x000fe20000000000 */
[----:B------:R-:W-:-:S03]  /*4900*/  FSEL R2, R23, R2, P3 ;  /* 0x0000000217027208 */ /* 0x000fc60001800000 */
[C---:B------:R-:W-:Y:S01]  /*4910*/  FADD R22, |R3|.reuse, -RZ ;  /* 0x800000ff03167221 */ /* 0x040fe20000000200 */
[----:B------:R-:W-:Y:S02]  /*4920*/  FSETP.GEU.AND P3, PT, R2, RZ, PT ;  /* 0x000000ff0200720b */ /* 0x000fe40003f6e000 */
[----:B------:R-:W-:-:S11]  /*4930*/  FSETP.GEU.AND P4, PT, |R3|, |UR9|, PT ;  /* 0x4000000903007c0b */ /* 0x000fd6000bf8e200 */
[----:B------:R-:W-:-:S04]  /*4940*/  @!P3 FADD R2, R2, UR9 ;  /* 0x000000090202be21 */ /* 0x000fc80008000000 */
[----:B------:R-:W-:Y:S01]  /*4950*/  FADD R2, R2, -R9 ;  /* 0x8000000902027221 */ /* 0x000fe20000000000 */
[----:B------:R-:W-:Y:S06]  /*4960*/  @!P4 BRA `(.L_x_73) ;  /* 0x0000000000fcc947 */ /* 0x000fec0003800000 */
[----:B------:R-:W-:-:S13]  /*4970*/  FSETP.GTU.AND P3, PT, R22, UR14, PT ;  /* 0x0000000e16007c0b */ /* 0x000fda000bf6c000 */
[----:B------:R-:W-:Y:S05]  /*4980*/  @P3 BRA `(.L_x_74) ;  /* 0x0000000000843947 */ /* 0x000fea0003800000 */
[----:B------:R-:W-:Y:S01]  /*4990*/  IMAD.U32 R4, RZ, RZ, UR9 ;  /* 0x00000009ff047e24 */ /* 0x000fe2000f8e00ff */
[----:B------:R-:W-:Y:S01]  /*49a0*/  BSSY.RECONVERGENT B3, `(.L_x_75) ;  /* 0x000001d000037945 */ /* 0x000fe20003800200 */
[----:B------:R-:W-:Y:S02]  /*49b0*/  IMAD.U32 R23, RZ, RZ, UR9 ;  /* 0x00000009ff177e24 */ /* 0x000fe4000f8e00ff */
[----:B------:R-:W-:-:S03]  /*49c0*/  FMUL R4, |R4|, 16777216 ;  /* 0x4b80000004047820 */ /* 0x000fc60000400200 */
[----:B------:R-:W-:Y:S01]  /*49d0*/  FSETP.GEU.AND P3, PT, |R23|, 1.175494350822287508e-38, PT ;  /* 0x008000001700780b */ /* 0x000fe20003f6e200 */
[----:B------:R-:W-:-:S03]  /*49e0*/  FMUL R23, R22, 16777216 ;  /* 0x4b80000016177820 */ /* 0x000fc60000400000 */
[----:B------:R-:W-:Y:S02]  /*49f0*/  FSEL R4, R4, |UR9|, !P3 ;  /* 0x4000000904047c08 */ /* 0x000fe4000d800000 */
[----:B------:R-:W-:-:S04]  /*4a00*/  FSEL R23, R23, R22, !P3 ;  /* 0x0000001617177208 */ /* 0x000fc80005800000 */
[----:B------:R-:W1:Y:S02]  /*4a10*/  MUFU.RCP R4, R4 ;  /* 0x0000000400047308 */ /* 0x000e640000001000 */
[----:B-1----:R-:W-:-:S06]  /*4a20*/  FMUL R23, R4, R23 ;  /* 0x0000001704177220 */ /* 0x002fcc0000400000 */
[----:B------:R-:W0:Y:S02]  /*4a30*/  FRND.TRUNC R23, R23 ;  /* 0x0000001700177307 */ /* 0x000e24000020d000 */
[----:B0-----:R-:W-:-:S05]  /*4a40*/  FFMA R27, R23, -|UR9|, R22 ;  /* 0xc0000009171b7c23 */ /* 0x001fca0008000016 */
[----:B------:R-:W-:-:S13]  /*4a50*/  ISETP.GE.U32.AND P3, PT, R27, R6, PT ;  /* 0x000000061b00720c */ /* 0x000fda0003f66070 */
[----:B------:R-:W-:Y:S05]  /*4a60*/  @!P3 BRA `(.L_x_76) ;  /* 0x000000000040b947 */ /* 0x000fea0003800000 */
[----:B------:R-:W-:-:S04]  /*4a70*/  ISETP.GE.U32.AND P3, PT, R27, -0x7fffffff, PT ;  /* 0x800000011b00780c */ /* 0x000fc80003f66070 */
[----:B------:R-:W-:-:S09]  /*4a80*/  FSETP.GEU.OR P4, PT, R27, -|UR9|, !P3 ;  /* 0xc00000091b007c0b */ /* 0x000fd2000df8e400 */
[----:B------:R-:W-:-:S04]  /*4a90*/  @P3 FADD R4, R23, -1 ;  /* 0xbf80000017043421 */ /* 0x000fc80000000000 */
[----:B------:R-:W-:-:S05]  /*4aa0*/  @!P4 FADD R4, R4, -1 ;  /* 0xbf8000000404c421 */ /* 0x000fca0000000000 */
[----:B------:R-:W-:Y:S01]  /*4ab0*/  @P3 MOV R23, R4 ;  /* 0x0000000400173202 */ /* 0x000fe20000000f00 */
[----:B------:R-:W-:Y:S06]  /*4ac0*/  @P3 BRA `(.L_x_76) ;  /* 0x0000000000283947 */ /* 0x000fec0003800000 */
[----:B------:R-:W-:Y:S02]  /*4ad0*/  IMAD.U32 R4, RZ, RZ, UR9 ;  /* 0x00000009ff047e24 */ /* 0x000fe4000f8e00ff */
[----:B------:R-:W-:Y:S02]  /*4ae0*/  FADD R23, R23, 1 ;  /* 0x3f80000017177421 */ /* 0x000fe40000000000 */
[----:B------:R-:W-:-:S05]  /*4af0*/  FADD R4, |R4|, |UR9| ;  /* 0x4000000904047e21 */ /* 0x000fca0008000200 */
[----:B------:R-:W-:Y:S01]  /*4b00*/  FSETP.GE.AND P3, PT, R27, R4, PT ;  /* 0x000000041b00720b */ /* 0x000fe20003f66000 */
[----:B------:R-:W-:-:S12]  /*4b10*/  IMAD.U32 R4, RZ, RZ, UR9 ;  /* 0x00000009ff047e24 */ /* 0x000fd8000f8e00ff */
[----:B------:R-:W-:-:S05]  /*4b20*/  @P3 FFMA R4, |R4|, -3, R27 ;  /* 0xc040000004043823 */ /* 0x000fca000000021b */
[----:B------:R-:W-:Y:S01]  /*4b30*/  FSETP.GE.AND P4, PT, R4, RZ, P3 ;  /* 0x000000ff0400720b */ /* 0x000fe20001f86000 */
[----:B------:R-:W-:-:S12]  /*4b40*/  @P3 FADD R4, R23, 1 ;  /* 0x3f80000017043421 */ /* 0x000fd80000000000 */
[----:B------:R-:W-:-:S04]  /*4b50*/  @P4 FADD R4, R4, 1 ;  /* 0x3f80000004044421 */ /* 0x000fc80000000000 */
[----:B------:R-:W-:-:S07]  /*4b60*/  @P3 IMAD.MOV.U32 R23, RZ, RZ, R4 ;  /* 0x000000ffff173224 */ /* 0x000fce00078e0004 */
.L_x_76:
[----:B------:R-:W-:Y:S05]  /*4b70*/  BSYNC.RECONVERGENT B3 ;  /* 0x0000000000037941 */ /* 0x000fea0003800200 */
.L_x_75:
[----:B------:R-:W-:Y:S01]  /*4b80*/  FFMA R22, R23, -|UR9|, R22 ;  /* 0xc000000917167c23 */ /* 0x000fe20008000016 */
[----:B------:R-:W-:Y:S06]  /*4b90*/  BRA `(.L_x_73) ;  /* 0x0000000000707947 */ /* 0x000fec0003800000 */
.L_x_74:
[C---:B------:R-:W-:Y:S01]  /*4ba0*/  IMAD.IADD R23, R22.reuse, 0x1, -R4 ;  /* 0x0000000116177824 */ /* 0x040fe200078e0a04 */
[C---:B------:R-:W-:Y:S01]  /*4bb0*/  ISETP.GT.U32.AND P3, PT, R22.reuse, 0x7f7fffff, PT ;  /* 0x7f7fffff1600780c */ /* 0x040fe20003f64070 */
[----:B------:R-:W-:Y:S01]  /*4bc0*/  BSSY.RECONVERGENT B3, `(.L_x_77) ;  /* 0x0000017000037945 */ /* 0x000fe20003800200 */
[----:B------:R-:W-:Y:S02]  /*4bd0*/  LOP3.LUT R22, R22, 0x7fffff, RZ, 0xc0, !PT ;  /* 0x007fffff16167812 */ /* 0x000fe400078ec0ff */
[----:B------:R-:W-:Y:S02]  /*4be0*/  LOP3.LUT R23, R23, 0xff800000, RZ, 0xc0, !PT ;  /* 0xff80000017177812 */ /* 0x000fe400078ec0ff */
[----:B------:R-:W-:Y:S02]  /*4bf0*/  FSETP.LT.AND P5, PT, RZ, |UR9|, PT ;  /* 0x40000009ff007c0b */ /* 0x000fe4000bfa1000 */
[----:B------:R-:W-:Y:S01]  /*4c00*/  FSEL R4, R4, +QNAN , !P3 ;  /* 0x7fffffff04047808 */ /* 0x000fe20005800000 */
[----:B------:R-:W-:Y:S01]  /*4c10*/  VIADD R23, R23, 0xb800000 ;  /* 0x0b80000017177836 */ /* 0x000fe20000000000 */
[----:B------:R-:W-:-:S02]  /*4c20*/  LOP3.LUT R22, R22, 0x3f800000, RZ, 0xfc, !PT ;  /* 0x3f80000016167812 */ /* 0x000fc400078efcff */
[----:B------:R-:W-:Y:S02]  /*4c30*/  FSEL R29, R4, +QNAN , P5 ;  /* 0x7fffffff041d7808 */ /* 0x000fe40002800000 */
[----:B------:R-:W-:-:S13]  /*4c40*/  ISETP.NE.AND P4, PT, R23, RZ, PT ;  /* 0x000000ff1700720c */ /* 0x000fda0003f85270 */
[----:B------:R-:W-:Y:S05]  /*4c50*/  @!P4 BRA `(.L_x_78) ;  /* 0x000000000034c947 */ /* 0x000fea0003800000 */
.L_x_79:
[----:B------:R-:W-:-:S05]  /*4c60*/  VIMNMX.U32 R4, PT, PT, R23, 0xb800000, PT ;  /* 0x0b80000017047848 */ /* 0x000fca0003fe0000 */
[----:B------:R-:W-:Y:S02]  /*4c70*/  IMAD.IADD R22, R4, 0x1, R22 ;  /* 0x0000000104167824 */ /* 0x000fe400078e0216 */
[----:B------:R-:W-:Y:S02]  /*4c80*/  IMAD.IADD R23, R23, 0x1, -R4 ;  /* 0x0000000117177824 */ /* 0x000fe400078e0a04 */
[----:B0-----:R-:W-:-:S03]  /*4c90*/  FMUL R27, R22, UR15 ;  /* 0x0000000f161b7c20 */ /* 0x001fc60008400000 */
        /* <DEDUP_REMOVED lines=9> */
.L_x_78:
[----:B------:R-:W-:Y:S05]  /*4d30*/  BSYNC.RECONVERGENT B3 ;  /* 0x0000000000037941 */ /* 0x000fea0003800200 */
.L_x_77:
[----:B------:R-:W-:-:S04]  /*4d40*/  FMUL R22, R22, 1.1920928955078125e-07 ;  /* 0x3400000016167820 */ /* 0x000fc80000400000 */
[----:B------:R-:W-:-:S07]  /*4d50*/  FMUL R22, R29, R22 ;  /* 0x000000161d167220 */ /* 0x000fce0000400000 */
.L_x_73:
[----:B------:R-:W-:Y:S05]  /*4d60*/  BSYNC.RECONVERGENT B2 ;  /* 0x0000000000027941 */ /* 0x000fea0003800200 */
.L_x_72:
[----:B------:R-:W1:Y:S01]  /*4d70*/  LDCU UR6, c[0x0][0x3b0] ;  /* 0x00007600ff0677ac */ /* 0x000e620008000800 */
[C---:B------:R-:W-:Y:S01]  /*4d80*/  FSETP.NAN.AND P3, PT, |R22|.reuse, |R22|, PT ;  /* 0x400000161600720b */ /* 0x040fe20003f68200 */
[----:B0-----:R-:W-:Y:S01]  /*4d90*/  IMAD.MOV.U32 R27, RZ, RZ, -0x1 ;  /* 0xffffffffff1b7424 */ /* 0x001fe200078e00ff */
[C---:B------:R-:W-:Y:S02]  /*4da0*/  LOP3.LUT R3, R22.reuse, 0x80000000, R3, 0xb8, !PT ;  /* 0x8000000016037812 */ /* 0x040fe400078eb803 */
[----:B------:R-:W-:Y:S02]  /*4db0*/  IADD3 R4, PT, PT, R25, 0x1, RZ ;  /* 0x0000000119047810 */ /* 0x000fe40007ffe0ff */
[----:B------:R-:W-:-:S04]  /*4dc0*/  FSEL R22, R22, R3, P3 ;  /* 0x0000000316167208 */ /* 0x000fc80001800000 */
[----:B------:R-:W-:Y:S01]  /*4dd0*/  FSETP.GEU.AND P3, PT, R22, RZ, PT ;  /* 0x000000ff1600720b */ /* 0x000fe20003f6e000 */
[----:B-1----:R-:W-:-:S12]  /*4de0*/  UISETP.GE.AND UP0, UPT, UR6, 0x1, UPT ;  /* 0x000000010600788c */ /* 0x002fd8000bf06270 */
[----:B------:R-:W-:-:S04]  /*4df0*/  @!P3 FADD R22, R22, UR9 ;  /* 0x000000091616be21 */ /* 0x000fc80008000000 */
[----:B------:R-:W-:Y:S01]  /*4e00*/  FADD R3, R22, -R9 ;  /* 0x8000000916037221 */ /* 0x000fe20000000000 */
[----:B------:R-:W-:Y:S01]  /*4e10*/  IMAD.MOV.U32 R9, RZ, RZ, 0x5d5e0b6b ;  /* 0x5d5e0b6bff097424 */ /* 0x000fe200078e00ff */
[----:B------:R-:W-:Y:S06]  /*4e20*/  BRA.U !UP0, `(.L_x_80) ;  /* 0x0000000908b47547 */ /* 0x000fec000b800000 */
[----:B------:R-:W-:Y:S01]  /*4e30*/  UISETP.GE.U32.AND UP0, UPT, UR6, 0x8, UPT ;  /* 0x000000080600788c */ /* 0x000fe2000bf06070 */
[----:B------:R-:W-:Y:S02]  /*4e40*/  IMAD.MOV.U32 R9, RZ, RZ, 0x5d5e0b6b ;  /* 0x5d5e0b6bff097424 */ /* 0x000fe400078e00ff */
[----:B------:R-:W-:Y:S02]  /*4e50*/  IMAD.MOV.U32 R27, RZ, RZ, -0x1 ;  /* 0xffffffffff1b7424 */ /* 0x000fe400078e00ff */
[----:B------:R-:W-:-:S04]  /*4e60*/  IMAD.MOV.U32 R30, RZ, RZ, RZ ;  /* 0x000000ffff1e7224 */ /* 0x000fc800078e00ff */
[----:B------:R-:W-:Y:S05]  /*4e70*/  BRA.U !UP0, `(.L_x_81) ;  /* 0x0000000508487547 */ /* 0x000fea000b800000 */
[----:B------:R-:W-:Y:S02]  /*4e80*/  HFMA2 R30, -RZ, RZ, 0, 0 ;  /* 0x00000000ff1e7431 */ /* 0x000fe400000001ff */
[----:B------:R-:W-:Y:S02]  /*4e90*/  IMAD.MOV.U32 R9, RZ, RZ, 0x5d5e0b6b ;  /* 0x5d5e0b6bff097424 */ /* 0x000fe400078e00ff */
[----:B------:R-:W-:-:S07]  /*4ea0*/  IMAD.MOV.U32 R27, RZ, RZ, -0x1 ;  /* 0xffffffffff1b7424 */ /* 0x000fce00078e00ff */
.L_x_82:
[----:B------:R-:W0:Y:S01]  /*4eb0*/  LDC.64 R22, c[0x0][0x3a8] ;  /* 0x0000ea00ff167b82 */ /* 0x000e220000000a00 */
[----:B------:R-:W-:-:S04]  /*4ec0*/  IMAD.SHL.U32 R29, R30, 0x2, RZ ;  /* 0x000000021e1d7824 */ /* 0x000fc800078e00ff */
[----:B0-----:R-:W-:-:S05]  /*4ed0*/  IMAD.WIDE.U32 R22, R29, 0x4, R22 ;  /* 0x000000041d167825 */ /* 0x001fca00078e0016 */
[----:B------:R-:W2:Y:S04]  /*4ee0*/  LDG.E R52, desc[UR10][R22.64+0x4] ;  /* 0x0000040a16347981 */ /* 0x000ea8000c1e1900 */
[----:B------:R-:W3:Y:S04]  /*4ef0*/  LDG.E R51, desc[UR10][R22.64] ;  /* 0x0000000a16337981 */ /* 0x000ee8000c1e1900 */
[----:B------:R-:W4:Y:S04]  /*4f00*/  LDG.E R54, desc[UR10][R22.64+0xc] ;  /* 0x00000c0a16367981 */ /* 0x000f28000c1e1900 */
[----:B------:R-:W5:Y:S04]  /*4f10*/  LDG.E R53, desc[UR10][R22.64+0x8] ;  /* 0x0000080a16357981 */ /* 0x000f68000c1e1900 */
        /* <DEDUP_REMOVED lines=11> */
[----:B------:R-:W5:Y:S01]  /*4fd0*/  LDG.E R49, desc[UR10][R22.64+0x38] ;  /* 0x0000380a16317981 */ /* 0x000f62000c1e1900 */
[----:B--2---:R-:W-:Y:S01]  /*4fe0*/  FADD R52, R3, -R52 ;  /* 0x8000003403347221 */ /* 0x004fe20000000000 */
[----:B---3--:R-:W-:-:S03]  /*4ff0*/  FADD R51, R2, -R51 ;  /* 0x8000003302337221 */ /* 0x008fc60000000000 */
[----:B------:R-:W-:Y:S01]  /*5000*/  FMUL R52, R52, R52 ;  /* 0x0000003434347220 */ /* 0x000fe20000400000 */
[----:B----4-:R-:W-:-:S03]  /*5010*/  FADD R54, R3, -R54 ;  /* 0x8000003603367221 */ /* 0x010fc60000000000 */
[----:B------:R-:W-:Y:S01]  /*5020*/  FFMA R52, R51, R51, R52 ;  /* 0x0000003333347223 */ /* 0x000fe20000000034 */
[----:B-----5:R-:W-:Y:S01]  /*5030*/  FADD R53, R2, -R53 ;  /* 0x8000003502357221 */ /* 0x020fe20000000000 */
[----:B------:R-:W-:-:S03]  /*5040*/  FMUL R54, R54, R54 ;  /* 0x0000003636367220 */ /* 0x000fc60000400000 */
[C---:B------:R-:W-:Y:S01]  /*5050*/  FSETP.GEU.AND P3, PT, R52.reuse, R9, PT ;  /* 0x000000093400720b */ /* 0x040fe20003f6e000 */
[----:B------:R-:W-:Y:S01]  /*5060*/  FADD R50, R3, -R50 ;  /* 0x8000003203327221 */ /* 0x000fe20000000000 */
[----:B------:R-:W-:Y:S02]  /*5070*/  FFMA R54, R53, R53, R54 ;  /* 0x0000003535367223 */ /* 0x000fe40000000036 */
[----:B------:R-:W-:Y:S01]  /*5080*/  FSEL R9, R52, R9, !P3 ;  /* 0x0000000934097208 */ /* 0x000fe20005800000 */
[----:B------:R-:W-:Y:S01]  /*5090*/  FADD R47, R2, -R47 ;  /* 0x8000002f022f7221 */ /* 0x000fe20000000000 */
[----:B------:R-:W-:Y:S02]  /*50a0*/  FMUL R50, R50, R50 ;  /* 0x0000003232327220 */ /* 0x000fe40000400000 */
[----:B------:R-:W-:Y:S01]  /*50b0*/  FSETP.GEU.AND P4, PT, R54, R9, PT ;  /* 0x000000093600720b */ /* 0x000fe20003f8e000 */
[----:B------:R-:W-:Y:S01]  /*50c0*/  FADD R48, R3, -R48 ;  /* 0x8000003003307221 */ /* 0x000fe20000000000 */
[----:B------:R-:W-:-:S02]  /*50d0*/  FFMA R50, R47, R47, R50 ;  /* 0x0000002f2f327223 */ /* 0x000fc40000000032 */
[----:B------:R-:W-:Y:S01]  /*50e0*/  FSEL R9, R54, R9, !P4 ;  /* 0x0000000936097208 */ /* 0x000fe20006000000 */
[----:B------:R-:W-:Y:S01]  /*50f0*/  FADD R35, R2, -R35 ;  /* 0x8000002302237221 */ /* 0x000fe20000000000 */
[----:B------:R-:W-:Y:S02]  /*5100*/  FMUL R48, R48, R48 ;  /* 0x0000003030307220 */ /* 0x000fe40000400000 */
[C---:B------:R-:W-:Y:S01]  /*5110*/  FSETP.GEU.AND P6, PT, R50.reuse, R9, PT ;  /* 0x000000093200720b */ /* 0x040fe20003fce000 */
[----:B------:R-:W-:Y:S01]  /*5120*/  FADD R46, R3, -R46 ;  /* 0x8000002e032e7221 */ /* 0x000fe20000000000 */
[----:B------:R-:W-:Y:S02]  /*5130*/  FFMA R48, R35, R35, R48 ;  /* 0x0000002323307223 */ /* 0x000fe40000000030 */
[----:B------:R-:W-:Y:S01]  /*5140*/  FSEL R9, R50, R9, !P6 ;  /* 0x0000000932097208 */ /* 0x000fe20007000000 */
[----:B------:R-:W-:Y:S01]  /*5150*/  FADD R33, R2, -R33 ;  /* 0x8000002102217221 */ /* 0x000fe20000000000 */
[----:B------:R-:W-:-:S02]  /*5160*/  FMUL R46, R46, R46 ;  /* 0x0000002e2e2e7220 */ /* 0x000fc40000400000 */
[C---:B------:R-:W-:Y:S01]  /*5170*/  FSETP.GEU.AND P5, PT, R48.reuse, R9, PT ;  /* 0x000000093000720b */ /* 0x040fe20003fae000 */
[----:B------:R-:W-:Y:S01]  /*5180*/  FADD R44, R3, -R44 ;  /* 0x8000002c032c7221 */ /* 0x000fe20000000000 */
[----:B------:R-:W-:Y:S02]  /*5190*/  FFMA R46, R33, R33, R46 ;  /* 0x00000021212e7223 */ /* 0x000fe4000000002e */
[----:B------:R-:W-:Y:S01]  /*51a0*/  FSEL R9, R48, R9, !P5 ;  /* 0x0000000930097208 */ /* 0x000fe20006800000 */
[----:B------:R-:W-:Y:S01]  /*51b0*/  FADD R31, R2, -R31 ;  /* 0x8000001f021f7221 */ /* 0x000fe20000000000 */
[----:B------:R-:W-:Y:S01]  /*51c0*/  FMUL R44, R44, R44 ;  /* 0x0000002c2c2c7220 */ /* 0x000fe20000400000 */
[C---:B------:R-:W-:Y:S01]  /*51d0*/  SEL R27, R30.reuse, R27, !P3 ;  /* 0x0000001b1e1b7207 */ /* 0x040fe20005800000 */
[----:B------:R-:W-:Y:S01]  /*51e0*/  @!P4 VIADD R27, R30, 0x1 ;  /* 0x000000011e1bc836 */ /* 0x000fe20000000000 */
[----:B------:R-:W-:Y:S01]  /*51f0*/  FSETP.GEU.AND P3, PT, R46, R9, PT ;  /* 0x000000092e00720b */ /* 0x000fe20003f6e000 */
[----:B------:R-:W-:Y:S01]  /*5200*/  FADD R32, R3, -R32 ;  /* 0x8000002003207221 */ /* 0x000fe20000000000 */
[----:B------:R-:W-:Y:S01]  /*5210*/  FFMA R44, R31, R31, R44 ;  /* 0x0000001f1f2c7223 */ /* 0x000fe2000000002c */
[----:B------:R-:W-:Y:S01]  /*5220*/  @!P6 VIADD R27, R30, 0x2 ;  /* 0x000000021e1be836 */ /* 0x000fe20000000000 */
[----:B------:R-:W-:Y:S01]  /*5230*/  FSEL R9, R46, R9, !P3 ;  /* 0x000000092e097208 */ /* 0x000fe20005800000 */
[----:B------:R-:W-:Y:S01]  /*5240*/  FADD R29, R2, -R29 ;  /* 0x8000001d021d7221 */ /* 0x000fe20000000000 */
[----:B------:R-:W-:Y:S01]  /*5250*/  FMUL R32, R32, R32 ;  /* 0x0000002020207220 */ /* 0x000fe20000400000 */
[----:B------:R-:W-:Y:S01]  /*5260*/  @!P5 VIADD R27, R30, 0x3 ;  /* 0x000000031e1bd836 */ /* 0x000fe20000000000 */
[----:B------:R-:W-:Y:S01]  /*5270*/  FSETP.GEU.AND P4, PT, R44, R9, PT ;  /* 0x000000092c00720b */ /* 0x000fe20003f8e000 */
[----:B------:R-:W-:Y:S01]  /*5280*/  FADD R34, R3, -R34 ;  /* 0x8000002203227221 */ /* 0x000fe20000000000 */
[----:B------:R-:W-:-:S02]  /*5290*/  FFMA R32, R29, R29, R32 ;  /* 0x0000001d1d207223 */ /* 0x000fc40000000020 */
[----:B------:R-:W-:Y:S01]  /*52a0*/  FSEL R9, R44, R9, !P4 ;  /* 0x000000092c097208 */ /* 0x000fe20006000000 */
[----:B------:R-:W-:Y:S01]  /*52b0*/  FADD R49, R2, -R49 ;  /* 0x8000003102317221 */ /* 0x000fe20000000000 */
[----:B------:R-:W-:Y:S01]  /*52c0*/  FMUL R34, R34, R34 ;  /* 0x0000002222227220 */ /* 0x000fe20000400000 */
[----:B------:R-:W-:Y:S01]  /*52d0*/  @!P3 VIADD R27, R30, 0x4 ;  /* 0x000000041e1bb836 */ /* 0x000fe20000000000 */
[C---:B------:R-:W-:Y:S02]  /*52e0*/  FSETP.GEU.AND P6, PT, R32.reuse, R9, PT ;  /* 0x000000092000720b */ /* 0x040fe40003fce000 */
[----:B------:R-:W-:Y:S02]  /*52f0*/  FFMA R34, R49, R49, R34 ;  /* 0x0000003131227223 */ /* 0x000fe40000000022 */
[----:B------:R-:W-:Y:S01]  /*5300*/  FSEL R9, R32, R9, !P6 ;  /* 0x0000000920097208 */ /* 0x000fe20007000000 */
[----:B------:R-:W-:-:S03]  /*5310*/  @!P4 VIADD R27, R30, 0x5 ;  /* 0x000000051e1bc836 */ /* 0x000fc60000000000 */
[----:B------:R-:W-:-:S04]  /*5320*/  FSETP.GEU.AND P5, PT, R34, R9, PT ;  /* 0x000000092200720b */ /* 0x000fc80003fae000 */
[----:B------:R-:W-:Y:S01]  /*5330*/  FSEL R9, R34, R9, !P5 ;  /* 0x0000000922097208 */ /* 0x000fe20006800000 */
[----:B------:R-:W-:-:S08]  /*5340*/  @!P6 VIADD R27, R30, 0x6 ;  /* 0x000000061e1be836 */ /* 0x000fd00000000000 */
[C---:B------:R-:W-:Y:S01]  /*5350*/  @!P5 IADD3 R27, PT, PT, R30.reuse, 0x7, RZ ;  /* 0x000000071e1bd810 */ /* 0x040fe20007ffe0ff */
[----:B------:R-:W-:-:S05]  /*5360*/  VIADD R30, R30, 0x8 ;  /* 0x000000081e1e7836 */ /* 0x000fca0000000000 */
[----:B------:R-:W-:-:S13]  /*5370*/  ISETP.NE.AND P3, PT, R30, UR5, PT ;  /* 0x000000051e007c0c */ /* 0x000fda000bf65270 */
[----:B------:R-:W-:Y:S05]  /*5380*/  @P3 BRA `(.L_x_82) ;  /* 0xfffffff800c83947 */ /* 0x000fea000383ffff */
[----:B------:R-:W-:-:S07]  /*5390*/  IMAD.U32 R30, RZ, RZ, UR5 ;  /* 0x00000005ff1e7e24 */ /* 0x000fce000f8e00ff */
.L_x_81:
[----:B------:R-:W-:-:S09]  /*53a0*/  UISETP.NE.AND UP0, UPT, UR16, URZ, UPT ;  /* 0x000000ff1000728c */ /* 0x000fd2000bf05270 */
[----:B------:R-:W-:Y:S05]  /*53b0*/  BRA.U !UP0, `(.L_x_80) ;  /* 0x0000000508507547 */ /* 0x000fea000b800000 */
[----:B------:R-:W-:Y:S02]  /*53c0*/  UIADD3 UR7, UPT, UPT, UR16, -0x1, URZ ;  /* 0xffffffff10077890 */ /* 0x000fe4000fffe0ff */
[----:B------:R-:W-:Y:S02]  /*53d0*/  ULOP3.LUT UP1, UR8, UR6, 0x3, URZ, 0xc0, !UPT ;  /* 0x0000000306087892 */ /* 0x000fe4000f82c0ff */
[----:B------:R-:W-:-:S09]  /*53e0*/  UISETP.GE.U32.AND UP0, UPT, UR7, 0x3, UPT ;  /* 0x000000030700788c */ /* 0x000fd2000bf06070 */
[----:B------:R-:W-:Y:S05]  /*53f0*/  BRA.U !UP0, `(.L_x_83) ;  /* 0x0000000108a07547 */ /* 0x000fea000b800000 */
        /* <DEDUP_REMOVED lines=30> */
[----:B------:R-:W-:Y:S02]  /*55e0*/  FSETP.GEU.AND P5, PT, R44, R9, PT ;  /* 0x000000092c00720b */ /* 0x000fe40003fae000 */
[----:B------:R-:W-:Y:S01]  /*55f0*/  SEL R27, R30, R27, !P3 ;  /* 0x0000001b1e1b7207 */ /* 0x000fe20005800000 */
[----:B------:R-:W-:Y:S01]  /*5600*/  FFMA R46, R35, R35, R46 ;  /* 0x00000023232e7223 */ /* 0x000fe2000000002e */
[----:B------:R-:W-:Y:S01]  /*5610*/  FSEL R9, R44, R9, !P5 ;  /* 0x000000092c097208 */ /* 0x000fe20006800000 */
[----:B------:R-:W-:-:S03]  /*5620*/  @!P4 VIADD R27, R30, 0x1 ;  /* 0x000000011e1bc836 */ /* 0x000fc60000000000 */
[----:B------:R-:W-:-:S04]  /*5630*/  FSETP.GEU.AND P6, PT, R46, R9, PT ;  /* 0x000000092e00720b */ /* 0x000fc80003fce000 */
[----:B------:R-:W-:Y:S01]  /*5640*/  FSEL R9, R46, R9, !P6 ;  /* 0x000000092e097208 */ /* 0x000fe20007000000 */
[----:B------:R-:W-:-:S08]  /*5650*/  @!P5 VIADD R27, R30, 0x2 ;  /* 0x000000021e1bd836 */ /* 0x000fd00000000000 */
[C---:B------:R-:W-:Y:S02]  /*5660*/  @!P6 VIADD R27, R30.reuse, 0x3 ;  /* 0x000000031e1be836 */ /* 0x040fe40000000000 */
[----:B------:R-:W-:-:S07]  /*5670*/  VIADD R30, R30, 0x4 ;  /* 0x000000041e1e7836 */ /* 0x000fce0000000000 */
.L_x_83:
[----:B------:R-:W-:Y:S05]  /*5680*/  BRA.U !UP1, `(.L_x_80) ;  /* 0x00000001099c7547 */ /* 0x000fea000b800000 */
[----:B------:R-:W-:Y:S02]  /*5690*/  UISETP.NE.AND UP0, UPT, UR8, 0x1, UPT ;  /* 0x000000010800788c */ /* 0x000fe4000bf05270 */
[----:B------:R-:W-:-:S04]  /*56a0*/  ULOP3.LUT UR6, UR6, 0x1, URZ, 0xc0, !UPT ;  /* 0x0000000106067892 */ /* 0x000fc8000f8ec0ff */
[----:B------:R-:W-:-:S03]  /*56b0*/  UISETP.NE.U32.AND UP1, UPT, UR6, 0x1, UPT ;  /* 0x000000010600788c */ /* 0x000fc6000bf25070 */
[----:B------:R-:W-:Y:S08]  /*56c0*/  BRA.U !UP0, `(.L_x_84) ;  /* 0x0000000108587547 */ /* 0x000ff0000b800000 */
[----:B------:R-:W0:Y:S01]  /*56d0*/  LDC.64 R22, c[0x0][0x3a8] ;  /* 0x0000ea00ff167b82 */ /* 0x000e220000000a00 */
[----:B------:R-:W-:-:S05]  /*56e0*/  SHF.L.U32 R29, R30, 0x1, RZ ;  /* 0x000000011e1d7819 */ /* 0x000fca00000006ff */
[----:B0-----:R-:W-:-:S05]  /*56f0*/  IMAD.WIDE.U32 R22, R29, 0x4, R22 ;  /* 0x000000041d167825 */ /* 0x001fca00078e0016 */
[----:B------:R-:W2:Y:S04]  /*5700*/  LDG.E R32, desc[UR10][R22.64+0x4] ;  /* 0x0000040a16207981 */ /* 0x000ea8000c1e1900 */
[----:B------:R-:W3:Y:S04]  /*5710*/  LDG.E R29, desc[UR10][R22.64] ;  /* 0x0000000a161d7981 */ /* 0x000ee8000c1e1900 */
[----:B------:R-:W4:Y:S04]  /*5720*/  LDG.E R34, desc[UR10][R22.64+0xc] ;  /* 0x00000c0a16227981 */ /* 0x000f28000c1e1900 */
        /* <DEDUP_REMOVED lines=8> */
[----:B------:R-:W-:Y:S01]  /*57b0*/  FSETP.GEU.AND P3, PT, R32, R9, PT ;  /* 0x000000092000720b */ /* 0x000fe20003f6e000 */
[----:B------:R-:W-:-:S03]  /*57c0*/  FFMA R34, R31, R31, R34 ;  /* 0x0000001f1f227223 */ /* 0x000fc60000000022 */
[----:B------:R-:W-:Y:S02]  /*57d0*/  FSEL R9, R32, R9, !P3 ;  /* 0x0000000920097208 */ /* 0x000fe40005800000 */
[----:B------:R-:W-:Y:S02]  /*57e0*/  SEL R27, R30, R27, !P3 ;  /* 0x0000001b1e1b7207 */ /* 0x000fe40005800000 */
[----:B------:R-:W-:-:S04]  /*57f0*/  FSETP.GEU.AND P4, PT, R34, R9, PT ;  /* 0x000000092200720b */ /* 0x000fc80003f8e000 */
[----:B------:R-:W-:-:S09]  /*5800*/  FSEL R9, R34, R9, !P4 ;  /* 0x0000000922097208 */ /* 0x000fd20006000000 */
[C---:B------:R-:W-:Y:S02]  /*5810*/  @!P4 VIADD R27, R30.reuse, 0x1 ;  /* 0x000000011e1bc836 */ /* 0x040fe40000000000 */
[----:B------:R-:W-:-:S07]  /*5820*/  VIADD R30, R30, 0x2 ;  /* 0x000000021e1e7836 */ /* 0x000fce0000000000 */
.L_x_84:
[----:B------:R-:W-:Y:S05]  /*5830*/  BRA.U UP1, `(.L_x_80) ;  /* 0x0000000101307547 */ /* 0x000fea000b800000 */
[----:B------:R-:W0:Y:S01]  /*5840*/  LDC.64 R22, c[0x0][0x3a8] ;  /* 0x0000ea00ff167b82 */ /* 0x000e220000000a00 */
[----:B------:R-:W-:-:S04]  /*5850*/  IMAD.SHL.U32 R29, R30, 0x2, RZ ;  /* 0x000000021e1d7824 */ /* 0x000fc800078e00ff */
[----:B0-----:R-:W-:-:S05]  /*5860*/  IMAD.WIDE.U32 R22, R29, 0x4, R22 ;  /* 0x000000041d167825 */ /* 0x001fca00078e0016 */
[----:B------:R-:W2:Y:S04]  /*5870*/  LDG.E R32, desc[UR10][R22.64+0x4] ;  /* 0x0000040a16207981 */ /* 0x000ea8000c1e1900 */
[----:B------:R-:W3:Y:S01]  /*5880*/  LDG.E R29, desc[UR10][R22.64] ;  /* 0x0000000a161d7981 */ /* 0x000ee2000c1e1900 */
[----:B--2---:R-:W-:Y:S01]  /*5890*/  FADD R32, R3, -R32 ;  /* 0x8000002003207221 */ /* 0x004fe20000000000 */
[----:B---3--:R-:W-:-:S03]  /*58a0*/  FADD R29, R2, -R29 ;  /* 0x8000001d021d7221 */ /* 0x008fc60000000000 */
[----:B------:R-:W-:-:S04]  /*58b0*/  FMUL R32, R32, R32 ;  /* 0x0000002020207220 */ /* 0x000fc80000400000 */
[----:B------:R-:W-:-:S05]  /*58c0*/  FFMA R32, R29, R29, R32 ;  /* 0x0000001d1d207223 */ /* 0x000fca0000000020 */
[----:B------:R-:W-:-:S04]  /*58d0*/  FSETP.GEU.AND P3, PT, R32, R9, PT ;  /* 0x000000092000720b */ /* 0x000fc80003f6e000 */
[----:B------:R-:W-:Y:S02]  /*58e0*/  FSEL R9, R32, R9, !P3 ;  /* 0x0000000920097208 */ /* 0x000fe40005800000 */
[----:B------:R-:W-:-:S07]  /*58f0*/  SEL R27, R30, R27, !P3 ;  /* 0x0000001b1e1b7207 */ /* 0x000fce0005800000 */
.L_x_80:
[----:B------:R-:W0:Y:S01]  /*5900*/  LDCU UR6, c[0x0][0x39c] ;  /* 0x00007380ff0677ac */ /* 0x000e220008000800 */
[----:B------:R-:W-:Y:S01]  /*5910*/  BSSY.RECONVERGENT B2, `(.L_x_85) ;  /* 0x000000e000027945 */ /* 0x000fe20003800200 */
[----:B0-----:R-:W-:Y:S01]  /*5920*/  FSETP.GTU.AND P3, PT, R9, UR6, PT ;  /* 0x0000000609007c0b */ /* 0x001fe2000bf6c000 */
[----:B------:R-:W-:-:S03]  /*5930*/  IMAD.MOV.U32 R9, RZ, RZ, R24 ;  /* 0x000000ffff097224 */ /* 0x000fc600078e0018 */
[----:B------:R-:W-:-:S13]  /*5940*/  ISETP.EQ.OR P3, PT, R27, -0x1, P3 ;  /* 0xffffffff1b00780c */ /* 0x000fda0001f62670 */
[----:B------:R-:W-:Y:S05]  /*5950*/  @P3 BRA `(.L_x_86) ;  /* 0x0000000000243947 */ /* 0x000fea0003800000 */
[----:B------:R-:W0:Y:S01]  /*5960*/  LDCU UR6, c[0x0][0x3b4] ;  /* 0x00007680ff0677ac */ /* 0x000e220008000800 */
[----:B------:R-:W-:Y:S01]  /*5970*/  ISETP.NE.AND P3, PT, R24, -0x1, PT ;  /* 0xffffffff1800780c */ /* 0x000fe20003f65270 */
[----:B------:R-:W-:-:S03]  /*5980*/  IMAD.MOV.U32 R9, RZ, RZ, R4 ;  /* 0x000000ffff097224 */ /* 0x000fc600078e0004 */
[----:B0-----:R-:W-:-:S04]  /*5990*/  ISETP.EQ.AND P3, PT, R27, UR6, !P3 ;  /* 0x000000061b007c0c */ /* 0x001fc8000df62270 */
[----:B------:R-:W-:-:S04]  /*59a0*/  ISETP.GT.AND P3, PT, R25, 0x3b, P3 ;  /* 0x0000003b1900780c */ /* 0x000fc80001f64270 */
[----:B------:R-:W-:-:S09]  /*59b0*/  ISETP.NE.AND P5, PT, R27, UR6, !P3 ;  /* 0x000000061b007c0c */ /* 0x000fd2000dfa5270 */
[----:B------:R-:W-:Y:S01]  /*59c0*/  @!P3 ISETP.NE.AND P4, PT, R5, -0x1, PT ;  /* 0xffffffff0500b80c */ /* 0x000fe20003f85270 */
[----:B------:R-:W-:-:S03]  /*59d0*/  @!P3 IMAD.MOV.U32 R9, RZ, RZ, R24 ;  /* 0x000000ffff09b224 */ /* 0x000fc600078e0018 */
[----:B------:R-:W-:-:S09]  /*59e0*/  @P5 SEL R5, R4, R5, !P4 ;  /* 0x0000000504055207 */ /* 0x000fd20006000000 */
.L_x_86:
[----:B------:R-:W-:Y:S05]  /*59f0*/  BSYNC.RECONVERGENT B2 ;  /* 0x0000000000027941 */ /* 0x000fea0003800200 */
.L_x_85:
[----:B------:R-:W-:-:S04]  /*5a00*/  ISETP.NE.AND P3, PT, R5, -0x1, PT ;  /* 0xffffffff0500780c */ /* 0x000fc80003f65270 */
[----:B------:R-:W-:-:S13]  /*5a10*/  ISETP.NE.AND P4, PT, R9, -0x1, P3 ;  /* 0xffffffff0900780c */ /* 0x000fda0001f85270 */
[----:B------:R-:W-:Y:S05]  /*5a20*/  @P4 BRA `(.L_x_87) ;  /* 0x00000000001c4947 */ /* 0x000fea0003800000 */
[----:B------:R-:W0:Y:S01]  /*5a30*/  LDCU UR6, c[0x0][0x384] ;  /* 0x00007080ff0677ac */ /* 0x000e220008000800 */
[----:B------:R-:W-:Y:S01]  /*5a40*/  VIADD R28, R28, 0x1 ;  /* 0x000000011c1c7836 */ /* 0x000fe20000000000 */
[----:B------:R-:W-:Y:S01]  /*5a50*/  MOV R24, R9 ;  /* 0x0000000900187202 */ /* 0x000fe20000000f00 */
[----:B------:R-:W-:Y:S01]  /*5a60*/  IMAD.MOV.U32 R25, RZ, RZ, R4 ;  /* 0x000000ffff197224 */ /* 0x000fe200078e0004 */
[----:B0-----:R-:W-:-:S04]  /*5a70*/  ISETP.GE.AND P3, PT, R4, UR6, PT ;  /* 0x0000000604007c0c */ /* 0x001fc8000bf66270 */
[----:B------:R-:W-:-:S13]  /*5a80*/  ISETP.GE.OR P3, PT, R28, R15, P3 ;  /* 0x0000000f1c00720c */ /* 0x000fda0001f66670 */
[----:B------:R-:W-:Y:S05]  /*5a90*/  @!P3 BRA `(.L_x_88) ;  /* 0xffffffe80060b947 */ /* 0x000fea000383ffff */
.L_x_87:
[----:B------:R-:W-:Y:S05]  /*5aa0*/  BSYNC.RECONVERGENT B1 ;  /* 0x0000000000017941 */ /* 0x000fea0003800200 */
.L_x_63:
[----:B------:R-:W0:Y:S01]  /*5ab0*/  LDCU UR6, c[0x0][0x384] ;  /* 0x00007080ff0677ac */ /* 0x000e220008000800 */
[----:B------:R-:W-:Y:S02]  /*5ac0*/  IMAD.MOV.U32 R23, RZ, RZ, R8 ;  /* 0x000000ffff177224 */ /* 0x000fe400078e0008 */
[----:B------:R-:W-:Y:S01]  /*5ad0*/  IMAD.MOV.U32 R22, RZ, RZ, R7 ;  /* 0x000000ffff167224 */ /* 0x000fe200078e0007 */
[----:B0-----:R-:W-:-:S13]  /*5ae0*/  ISETP.LT.AND P3, PT, R4, UR6, PT ;  /* 0x0000000604007c0c */ /* 0x001fda000bf61270 */
[----:B------:R-:W-:Y:S05]  /*5af0*/  @!P4 BRA P3, `(.L_x_89) ;  /* 0xffffffa800fcc947 */ /* 0x000fea000183ffff */
.L_x_4:
[----:B------:R-:W-:Y:S05]  /*5b00*/  BSYNC.RECONVERGENT B0 ;  /* 0x0000000000007941 */ /* 0x000fea0003800200 */
.L_x_3:
[----:B-----5:R-:W0:Y:S08]  /*5b10*/  LDC.64 R2, c[0x0][0x3c0] ;  /* 0x0000f000ff027b82 */ /* 0x020e300000000a00 */
[----:B------:R-:W1:Y:S01]  /*5b20*/  LDC.64 R6, c[0x0][0x3c8] ;  /* 0x0000f200ff067b82 */ /* 0x000e620000000a00 */
[----:B0-----:R-:W-:-:S05]  /*5b30*/  IMAD.WIDE R2, R0, 0x4, R2 ;  /* 0x0000000400027825 */ /* 0x001fca00078e0202 */
[----:B------:R-:W-:Y:S01]  /*5b40*/  STG.E desc[UR10][R2.64], R9 ;  /* 0x0000000902007986 */ /* 0x000fe2000c10190a */
[----:B-1----:R-:W-:-:S05]  /*5b50*/  IMAD.WIDE R6, R0, 0x4, R6 ;  /* 0x0000000400067825 */ /* 0x002fca00078e0206 */
[----:B------:R-:W-:Y:S01]  /*5b60*/  STG.E desc[UR10][R6.64], R5 ;  /* 0x0000000506007986 */ /* 0x000fe2000c10190a */
[----:B------:R-:W-:Y:S05]  /*5b70*/  EXIT ;  /* 0x000000000000794d */ /* 0x000fea0003800000 */
        .weak           $__internal_0_$__cuda_sm20_dblrcp_rn_slowpath_v3
        .type           $__internal_0_$__cuda_sm20_dblrcp_rn_slowpath_v3,@function
        .size           $__internal_0_$__cuda_sm20_dblrcp_rn_slowpath_v3,($__internal_1_$__cuda_sm20_div_rn_f64_full - $__internal_0_$__cuda_sm20_dblrcp_rn_slowpath_v3)
$__internal_0_$__cuda_sm20_dblrcp_rn_slowpath_v3:
[----:B------:R-:W-:Y:S02]  /*5b80*/  IMAD.U32 R7, RZ, RZ, UR13 ;  /* 0x0000000dff077e24 */ /* 0x000fe4000f8e00ff */
[----:B------:R-:W-:Y:S02]  /*5b90*/  IMAD.U32 R5, RZ, RZ, UR13 ;  /* 0x0000000dff057e24 */ /* 0x000fe4000f8e00ff */
[----:B------:R-:W-:Y:S01]  /*5ba0*/  IMAD.U32 R4, RZ, RZ, UR12 ;  /* 0x0000000cff047e24 */ /* 0x000fe2000f8e00ff */
[----:B------:R-:W-:Y:S01]  /*5bb0*/  MOV R5, R7 ;  /* 0x0000000700057202 */ /* 0x000fe20000000f00 */
[----:B------:R-:W-:-:S05]  /*5bc0*/  IMAD.U32 R6, RZ, RZ, UR12 ;  /* 0x0000000cff067e24 */ /* 0x000fca000f8e00ff */
[----:B------:R-:W-:-:S14]  /*5bd0*/  DSETP.GTU.AND P0, PT, |R4|, +INF , PT ;  /* 0x7ff000000400742a */ /* 0x000fdc0003f0c200 */
[----:B------:R-:W-:Y:S05]  /*5be0*/  @P0 BRA `(.L_x_90) ;  /* 0x0000000000840947 */ /* 0x000fea0003800000 */
[----:B------:R-:W-:-:S04]  /*5bf0*/  ULOP3.LUT UR5, UR13, 0x7fffffff, URZ, 0xc0, !UPT ;  /* 0x7fffffff0d057892 */ /* 0x000fc8000f8ec0ff */
[----:B------:R-:W-:-:S04]  /*5c00*/  UIADD3 UR6, UPT, UPT, UR5, -0x1, URZ ;  /* 0xffffffff05067890 */ /* 0x000fc8000fffe0ff */
[----:B------:R-:W-:-:S06]  /*5c10*/  UISETP.GE.U32.AND UP0, UPT, UR6, 0x7fefffff, UPT ;  /* 0x7fefffff0600788c */ /* 0x000fcc000bf06070 */
[----:B------:R-:W-:-:S13]  /*5c20*/  PLOP3.LUT P0, PT, PT, PT, UP0, 0x80, 0x8 ;  /* 0x000000000008781c */ /* 0x000fda0003f0f008 */
[----:B------:R-:W-:Y:S01]  /*5c30*/  @P0 LOP3.LUT R7, R5, 0x7ff00000, RZ, 0x3c, !PT ;  /* 0x7ff0000005070812 */ /* 0x000fe200078e3cff */
[----:B------:R-:W-:Y:S01]  /*5c40*/  @P0 IMAD.MOV.U32 R6, RZ, RZ, RZ ;  /* 0x000000ffff060224 */ /* 0x000fe200078e00ff */
[----:B------:R-:W-:Y:S06]  /*5c50*/  BRA.U UP0, `(.L_x_91) ;  /* 0x0000000100707547 */ /* 0x000fec000b800000 */
[----:B------:R-:W-:-:S09]  /*5c60*/  UISETP.GE.U32.AND UP0, UPT, UR5, 0x1000001, UPT ;  /* 0x010000010500788c */ /* 0x000fd2000bf06070 */
[----:B------:R-:W-:Y:S05]  /*5c70*/  BRA.U !UP0, `(.L_x_92) ;  /* 0x0000000108387547 */ /* 0x000fea000b800000 */
[----:B------:R-:W-:Y:S02]  /*5c80*/  VIADD R7, R5, 0xc0200000 ;  /* 0xc020000005077836 */ /* 0x000fe40000000000 */
[----:B------:R-:W-:Y:S02]  /*5c90*/  IMAD.U32 R8, RZ, RZ, UR4 ;  /* 0x00000004ff087e24 */ /* 0x000fe4000f8e00ff */
[----:B------:R-:W0:Y:S01]  /*5ca0*/  MUFU.RCP64H R9, R7 ;  /* 0x0000000700097308 */ /* 0x000e220000001800 */
[----:B------:R-:W-:-:S06]  /*5cb0*/  IMAD.MOV.U32 R6, RZ, RZ, R4 ;  /* 0x000000ffff067224 */ /* 0x000fcc00078e0004 */
[----:B0-----:R-:W-:-:S08]  /*5cc0*/  DFMA R10, -R6, R8, 1 ;  /* 0x3ff00000060a742b */ /* 0x001fd00000000108 */
[----:B------:R-:W-:-:S08]  /*5cd0*/  DFMA R10, R10, R10, R10 ;  /* 0x0000000a0a0a722b */ /* 0x000fd0000000000a */
[----:B------:R-:W-:-:S08]  /*5ce0*/  DFMA R10, R8, R10, R8 ;  /* 0x0000000a080a722b */ /* 0x000fd00000000008 */
[----:B------:R-:W-:-:S08]  /*5cf0*/  DFMA R8, -R6, R10, 1 ;  /* 0x3ff000000608742b */ /* 0x000fd0000000010a */
[----:B------:R-:W-:-:S08]  /*5d00*/  DFMA R8, R10, R8, R10 ;  /* 0x000000080a08722b */ /* 0x000fd0000000000a */
[----:B------:R-:W-:-:S08]  /*5d10*/  DMUL R8, R8, 2.2250738585072013831e-308 ;  /* 0x0010000008087828 */ /* 0x000fd00000000000 */
[----:B------:R-:W-:-:S08]  /*5d20*/  DFMA R4, -R4, R8, 1 ;  /* 0x3ff000000404742b */ /* 0x000fd00000000108 */
[----:B------:R-:W-:-:S08]  /*5d30*/  DFMA R4, R4, R4, R4 ;  /* 0x000000040404722b */ /* 0x000fd00000000004 */
[----:B------:R-:W-:Y:S01]  /*5d40*/  DFMA R6, R8, R4, R8 ;  /* 0x000000040806722b */ /* 0x000fe20000000008 */
[----:B------:R-:W-:Y:S10]  /*5d50*/  BRA `(.L_x_91) ;  /* 0x0000000000307947 */ /* 0x000ff40003800000 */
.L_x_92:
[----:B------:R-:W-:Y:S01]  /*5d60*/  DMUL R4, R4, 8.11296384146066816958e+31 ;  /* 0x4690000004047828 */ /* 0x000fe20000000000 */
[----:B------:R-:W-:-:S05]  /*5d70*/  IMAD.U32 R6, RZ, RZ, UR4 ;  /* 0x00000004ff067e24 */ /* 0x000fca000f8e00ff */
[----:B------:R-:W0:Y:S02]  /*5d80*/  MUFU.RCP64H R7, R5 ;  /* 0x0000000500077308 */ /* 0x000e240000001800 */
[----:B0-----:R-:W-:-:S08]  /*5d90*/  DFMA R8, -R4, R6, 1 ;  /* 0x3ff000000408742b */ /* 0x001fd00000000106 */
[----:B------:R-:W-:-:S08]  /*5da0*/  DFMA R8, R8, R8, R8 ;  /* 0x000000080808722b */ /* 0x000fd00000000008 */
[----:B------:R-:W-:-:S08]  /*5db0*/  DFMA R8, R6, R8, R6 ;  /* 0x000000080608722b */ /* 0x000fd00000000006 */
[----:B------:R-:W-:-:S08]  /*5dc0*/  DFMA R6, -R4, R8, 1 ;  /* 0x3ff000000406742b */ /* 0x000fd00000000108 */
[----:B------:R-:W-:-:S08]  /*5dd0*/  DFMA R6, R8, R6, R8 ;  /* 0x000000060806722b */ /* 0x000fd00000000008 */
[----:B------:R-:W-:Y:S01]  /*5de0*/  DMUL R6, R6, 8.11296384146066816958e+31 ;  /* 0x4690000006067828 */ /* 0x000fe20000000000 */
[----:B------:R-:W-:Y:S10]  /*5df0*/  BRA `(.L_x_91) ;  /* 0x0000000000087947 */ /* 0x000ff40003800000 */
.L_x_90:
[----:B------:R-:W-:Y:S01]  /*5e00*/  LOP3.LUT R7, R5, 0x80000, RZ, 0xfc, !PT ;  /* 0x0008000005077812 */ /* 0x000fe200078efcff */
[----:B------:R-:W-:-:S07]  /*5e10*/  IMAD.MOV.U32 R6, RZ, RZ, R4 ;  /* 0x000000ffff067224 */ /* 0x000fce00078e0004 */
.L_x_91:
[----:B------:R-:W-:Y:S01]  /*5e20*/  IMAD.MOV.U32 R4, RZ, RZ, R15 ;  /* 0x000000ffff047224 */ /* 0x000fe200078e000f */
[----:B------:R-:W-:Y:S01]  /*5e30*/  MOV R43, R7 ;  /* 0x00000007002b7202 */ /* 0x000fe20000000f00 */
[----:B------:R-:W-:Y:S02]  /*5e40*/  IMAD.MOV.U32 R5, RZ, RZ, 0x0 ;  /* 0x00000000ff057424 */ /* 0x000fe400078e00ff */
[----:B------:R-:W-:Y:S02]  /*5e50*/  IMAD.MOV.U32 R42, RZ, RZ, R6 ;  /* 0x000000ffff2a7224 */ /* 0x000fe400078e0006 */
[----:B------:R-:W-:Y:S05]  /*5e60*/  RET.REL.NODEC R4 `(_Z25simulate_levy_runs_kerneliifffffffPKfiiS0_PiS1_P24curandStatePhilox4_32_10) ;  /* 0xffffffa004647950 */ /* 0x000fea0003c3ffff */
        .weak           $__internal_1_$__cuda_sm20_div_rn_f64_full
        .type           $__internal_1_$__cuda_sm20_div_rn_f64_full,@function
        .size           $__internal_1_$__cuda_sm20_div_rn_f64_full,($__internal_2_$__cuda_sm20_dsqrt_rn_f64_mediumpath_v1 - $__internal_1_$__cuda_sm20_div_rn_f64_full)
$__internal_1_$__cuda_sm20_div_rn_f64_full:
[C---:B------:R-:W-:Y:S01]  /*5e70*/  FSETP.GEU.AND P3, PT, |R25|.reuse, 1.469367938527859385e-39, PT ;  /* 0x001000001900780b */ /* 0x040fe20003f6e200 */
[----:B------:R-:W-:Y:S01]  /*5e80*/  IMAD.MOV.U32 R32, RZ, RZ, 0x1 ;  /* 0x00000001ff207424 */ /* 0x000fe200078e00ff */
[----:B------:R-:W-:Y:S01]  /*5e90*/  LOP3.LUT R48, R25, 0x800fffff, RZ, 0xc0, !PT ;  /* 0x800fffff19307812 */ /* 0x000fe200078ec0ff */
[----:B------:R-:W-:Y:S01]  /*5ea0*/  IMAD.MOV.U32 R52, RZ, RZ, 0x1ca00000 ;  /* 0x1ca00000ff347424 */ /* 0x000fe200078e00ff */
[C---:B------:R-:W-:Y:S01]  /*5eb0*/  FSETP.GEU.AND P5, PT, |R27|.reuse, 1.469367938527859385e-39, PT ;  /* 0x001000001b00780b */ /* 0x040fe20003fae200 */
[----:B------:R-:W-:Y:S01]  /*5ec0*/  BSSY.RECONVERGENT B3, `(.L_x_93) ;  /* 0x0000052000037945 */ /* 0x000fe20003800200 */
[----:B------:R-:W-:Y:S01]  /*5ed0*/  LOP3.LUT R49, R48, 0x3ff00000, RZ, 0xfc, !PT ;  /* 0x3ff0000030317812 */ /* 0x000fe200078efcff */
[----:B------:R-:W-:Y:S01]  /*5ee0*/  IMAD.MOV.U32 R48, RZ, RZ, R24 ;  /* 0x000000ffff307224 */ /* 0x000fe200078e0018 */
[----:B------:R-:W-:Y:S02]  /*5ef0*/  LOP3.LUT R51, R27, 0x7ff00000, RZ, 0xc0, !PT ;  /* 0x7ff000001b337812 */ /* 0x000fe400078ec0ff */
[----:B------:R-:W-:-:S02]  /*5f00*/  LOP3.LUT R54, R25, 0x7ff00000, RZ, 0xc0, !PT ;  /* 0x7ff0000019367812 */ /* 0x000fc400078ec0ff */
[----:B------:R-:W-:Y:S01]  /*5f10*/  MOV R53, R51 ;  /* 0x0000003300357202 */ /* 0x000fe20000000f00 */
[----:B------:R-:W-:Y:S01]  /*5f20*/  @!P3 DMUL R48, R24, 8.98846567431157953865e+307 ;  /* 0x7fe000001830b828 */ /* 0x000fe20000000000 */
[----:B------:R-:W-:-:S03]  /*5f30*/  ISETP.GE.U32.AND P4, PT, R51, R54, PT ;  /* 0x000000363300720c */ /* 0x000fc60003f86070 */
[----:B------:R-:W-:Y:S02]  /*5f40*/  @!P5 LOP3.LUT R28, R25, 0x7ff00000, RZ, 0xc0, !PT ;  /* 0x7ff00000191cd812 */ /* 0x000fe400078ec0ff */
[----:B------:R-:W0:Y:S01]  /*5f50*/  MUFU.RCP64H R33, R49 ;  /* 0x0000003100217308 */ /* 0x000e220000001800 */
[C---:B------:R-:W-:Y:S02]  /*5f60*/  SEL R29, R52.reuse, 0x63400000, !P4 ;  /* 0x63400000341d7807 */ /* 0x040fe40006000000 */
[----:B------:R-:W-:Y:S02]  /*5f70*/  @!P5 ISETP.GE.U32.AND P6, PT, R51, R28, PT ;  /* 0x0000001c3300d20c */ /* 0x000fe40003fc6070 */
[----:B------:R-:W-:Y:S02]  /*5f80*/  LOP3.LUT R29, R29, 0x800fffff, R27, 0xf8, !PT ;  /* 0x800fffff1d1d7812 */ /* 0x000fe400078ef81b */
[----:B------:R-:W-:Y:S02]  /*5f90*/  @!P5 SEL R31, R52, 0x63400000, !P6 ;  /* 0x63400000341fd807 */ /* 0x000fe40007000000 */
[----:B------:R-:W-:-:S02]  /*5fa0*/  @!P3 LOP3.LUT R54, R49, 0x7ff00000, RZ, 0xc0, !PT ;  /* 0x7ff000003136b812 */ /* 0x000fc400078ec0ff */
[----:B------:R-:W-:-:S03]  /*5fb0*/  @!P5 LOP3.LUT R28, R31, 0x80000000, R27, 0xf8, !PT ;  /* 0x800000001f1cd812 */ /* 0x000fc600078ef81b */
[----:B------:R-:W-:Y:S01]  /*5fc0*/  VIADD R55, R54, 0xffffffff ;  /* 0xffffffff36377836 */ /* 0x000fe20000000000 */
[----:B0-----:R-:W-:-:S08]  /*5fd0*/  DFMA R34, R32, -R48, 1 ;  /* 0x3ff000002022742b */ /* 0x001fd00000000830 */
[----:B------:R-:W-:-:S08]  /*5fe0*/  DFMA R34, R34, R34, R34 ;  /* 0x000000222222722b */ /* 0x000fd00000000022 */
[----:B------:R-:W-:Y:S01]  /*5ff0*/  DFMA R32, R32, R34, R32 ;  /* 0x000000222020722b */ /* 0x000fe20000000020 */
[----:B------:R-:W-:Y:S01]  /*6000*/  @!P5 LOP3.LUT R35, R28, 0x100000, RZ, 0xfc, !PT ;  /* 0x001000001c23d812 */ /* 0x000fe200078efcff */
[----:B------:R-:W-:Y:S02]  /*6010*/  IMAD.MOV.U32 R28, RZ, RZ, R26 ;  /* 0x000000ffff1c7224 */ /* 0x000fe400078e001a */
[----:B------:R-:W-:-:S04]  /*6020*/  @!P5 IMAD.MOV.U32 R34, RZ, RZ, RZ ;  /* 0x000000ffff22d224 */ /* 0x000fc800078e00ff */
[----:B------:R-:W-:Y:S02]  /*6030*/  DFMA R30, R32, -R48, 1 ;  /* 0x3ff00000201e742b */ /* 0x000fe40000000830 */
[----:B------:R-:W-:-:S06]  /*6040*/  @!P5 DFMA R28, R28, 2, -R34 ;  /* 0x400000001c1cd82b */ /* 0x000fcc0000000822 */
[----:B------:R-:W-:-:S04]  /*6050*/  DFMA R30, R32, R30, R32 ;  /* 0x0000001e201e722b */ /* 0x000fc80000000020 */
[----:B------:R-:W-:-:S04]  /*6060*/  @!P5 LOP3.LUT R53, R29, 0x7ff00000, RZ, 0xc0, !PT ;  /* 0x7ff000001d35d812 */ /* 0x000fc800078ec0ff */
[----:B------:R-:W-:Y:S01]  /*6070*/  DMUL R32, R30, R28 ;  /* 0x0000001c1e207228 */ /* 0x000fe20000000000 */
[----:B------:R-:W-:-:S05]  /*6080*/  VIADD R34, R53, 0xffffffff ;  /* 0xffffffff35227836 */ /* 0x000fca0000000000 */
[----:B------:R-:W-:Y:S02]  /*6090*/  ISETP.GT.U32.AND P3, PT, R34, 0x7feffffe, PT ;  /* 0x7feffffe2200780c */ /* 0x000fe40003f64070 */
[----:B------:R-:W-:Y:S02]  /*60a0*/  DFMA R34, R32, -R48, R28 ;  /* 0x800000302022722b */ /* 0x000fe4000000001c */
[----:B------:R-:W-:-:S06]  /*60b0*/  ISETP.GT.U32.OR P3, PT, R55, 0x7feffffe, P3 ;  /* 0x7feffffe3700780c */ /* 0x000fcc0001f64470 */
[----:B------:R-:W-:-:S07]  /*60c0*/  DFMA R34, R30, R34, R32 ;  /* 0x000000221e22722b */ /* 0x000fce0000000020 */
[----:B------:R-:W-:Y:S05]  /*60d0*/  @P3 BRA `(.L_x_94) ;  /* 0x00000000006c3947 */ /* 0x000fea0003800000 */
[----:B------:R-:W-:Y:S01]  /*60e0*/  LOP3.LUT R26, R25, 0x7ff00000, RZ, 0xc0, !PT ;  /* 0x7ff00000191a7812 */ /* 0x000fe200078ec0ff */
[----:B------:R-:W-:-:S03]  /*60f0*/  IMAD.MOV.U32 R32, RZ, RZ, RZ ;  /* 0x000000ffff207224 */ /* 0x000fc600078e00ff */
[CC--:B------:R-:W-:Y:S02]  /*6100*/  VIADDMNMX R27, R51.reuse, -R26.reuse, 0xb9600000, !PT ;  /* 0xb9600000331b7446 */ /* 0x0c0fe4000780091a */
[----:B------:R-:W-:Y:S02]  /*6110*/  ISETP.GE.U32.AND P3, PT, R51, R26, PT ;  /* 0x0000001a3300720c */ /* 0x000fe40003f66070 */
[----:B------:R-:W-:Y:S02]  /*6120*/  VIMNMX R27, PT, PT, R27, 0x46a00000, PT ;  /* 0x46a000001b1b7848 */ /* 0x000fe40003fe0100 */
[----:B------:R-:W-:-:S05]  /*6130*/  SEL R52, R52, 0x63400000, !P3 ;  /* 0x6340000034347807 */ /* 0x000fca0005800000 */
[----:B------:R-:W-:-:S04]  /*6140*/  IMAD.IADD R27, R27, 0x1, -R52 ;  /* 0x000000011b1b7824 */ /* 0x000fc800078e0a34 */
[----:B------:R-:W-:-:S06]  /*6150*/  VIADD R33, R27, 0x7fe00000 ;  /* 0x7fe000001b217836 */ /* 0x000fcc0000000000 */
[----:B------:R-:W-:-:S10]  /*6160*/  DMUL R30, R34, R32 ;  /* 0x00000020221e7228 */ /* 0x000fd40000000000 */
[----:B------:R-:W-:-:S13]  /*6170*/  FSETP.GTU.AND P3, PT, |R31|, 1.469367938527859385e-39, PT ;  /* 0x001000001f00780b */ /* 0x000fda0003f6c200 */
[----:B------:R-:W-:Y:S05]  /*6180*/  @P3 BRA `(.L_x_95) ;  /* 0x0000000000943947 */ /* 0x000fea0003800000 */
[----:B------:R-:W-:Y:S01]  /*6190*/  DFMA R28, R34, -R48, R28 ;  /* 0x80000030221c722b */ /* 0x000fe2000000001c */
[----:B------:R-:W-:-:S09]  /*61a0*/  IMAD.MOV.U32 R32, RZ, RZ, RZ ;  /* 0x000000ffff207224 */ /* 0x000fd200078e00ff */
[C---:B------:R-:W-:Y:S02]  /*61b0*/  FSETP.NEU.AND P3, PT, R29.reuse, RZ, PT ;  /* 0x000000ff1d00720b */ /* 0x040fe40003f6d000 */
[----:B------:R-:W-:-:S04]  /*61c0*/  LOP3.LUT R24, R29, 0x80000000, R25, 0x48, !PT ;  /* 0x800000001d187812 */ /* 0x000fc800078e4819 */
[----:B------:R-:W-:-:S07]  /*61d0*/  LOP3.LUT R33, R24, R33, RZ, 0xfc, !PT ;  /* 0x0000002118217212 */ /* 0x000fce00078efcff */
[----:B------:R-:W-:Y:S05]  /*61e0*/  @!P3 BRA `(.L_x_95) ;  /* 0x00000000007cb947 */ /* 0x000fea0003800000 */
[C---:B------:R-:W-:Y:S01]  /*61f0*/  IADD3 R29, PT, PT, -R27.reuse, RZ, RZ ;  /* 0x000000ff1b1d7210 */ /* 0x040fe20007ffe1ff */
[----:B------:R-:W-:Y:S01]  /*6200*/  IMAD.MOV.U32 R28, RZ, RZ, RZ ;  /* 0x000000ffff1c7224 */ /* 0x000fe200078e00ff */
[----:B------:R-:W-:-:S05]  /*6210*/  IADD3 R27, PT, PT, -R27, -0x43300000, RZ ;  /* 0xbcd000001b1b7810 */ /* 0x000fca0007ffe1ff */
[----:B------:R-:W-:Y:S02]  /*6220*/  DFMA R28, R30, -R28, R34 ;  /* 0x8000001c1e1c722b */ /* 0x000fe40000000022 */
[----:B------:R-:W-:-:S08]  /*6230*/  DMUL.RP R34, R34, R32 ;  /* 0x0000002022227228 */ /* 0x000fd00000008000 */
[----:B------:R-:W-:Y:S02]  /*6240*/  FSETP.NEU.AND P3, PT, |R29|, R27, PT ;  /* 0x0000001b1d00720b */ /* 0x000fe40003f6d200 */
[----:B------:R-:W-:Y:S02]  /*6250*/  LOP3.LUT R25, R35, R24, RZ, 0x3c, !PT ;  /* 0x0000001823197212 */ /* 0x000fe400078e3cff */
[----:B------:R-:W-:Y:S02]  /*6260*/  FSEL R30, R34, R30, !P3 ;  /* 0x0000001e221e7208 */ /* 0x000fe40005800000 */
[----:B------:R-:W-:Y:S01]  /*6270*/  FSEL R31, R25, R31, !P3 ;  /* 0x0000001f191f7208 */ /* 0x000fe20005800000 */
[----:B------:R-:W-:Y:S06]  /*6280*/  BRA `(.L_x_95) ;  /* 0x0000000000547947 */ /* 0x000fec0003800000 */
.L_x_94:
[----:B------:R-:W-:-:S14]  /*6290*/  DSETP.NAN.AND P3, PT, R26, R26, PT ;  /* 0x0000001a1a00722a */ /* 0x000fdc0003f68000 */
[----:B------:R-:W-:Y:S05]  /*62a0*/  @P3 BRA `(.L_x_96) ;  /* 0x0000000000443947 */ /* 0x000fea0003800000 */
[----:B------:R-:W-:-:S14]  /*62b0*/  DSETP.NAN.AND P3, PT, R24, R24, PT ;  /* 0x000000181800722a */ /* 0x000fdc0003f68000 */
[----:B------:R-:W-:Y:S05]  /*62c0*/  @P3 BRA `(.L_x_97) ;  /* 0x0000000000303947 */ /* 0x000fea0003800000 */
[----:B------:R-:W-:Y:S01]  /*62d0*/  ISETP.NE.AND P3, PT, R53, R54, PT ;  /* 0x000000363500720c */ /* 0x000fe20003f65270 */
[----:B------:R-:W-:Y:S02]  /*62e0*/  IMAD.MOV.U32 R30, RZ, RZ, 0x0 ;  /* 0x00000000ff1e7424 */ /* 0x000fe400078e00ff */
[----:B------:R-:W-:-:S10]  /*62f0*/  IMAD.MOV.U32 R31, RZ, RZ, -0x80000 ;  /* 0xfff80000ff1f7424 */ /* 0x000fd400078e00ff */
[----:B------:R-:W-:Y:S05]  /*6300*/  @!P3 BRA `(.L_x_95) ;  /* 0x000000000034b947 */ /* 0x000fea0003800000 */
[----:B------:R-:W-:Y:S02]  /*6310*/  ISETP.NE.AND P3, PT, R53, 0x7ff00000, PT ;  /* 0x7ff000003500780c */ /* 0x000fe40003f65270 */
[----:B------:R-:W-:Y:S02]  /*6320*/  LOP3.LUT R31, R27, 0x80000000, R25, 0x48, !PT ;  /* 0x800000001b1f7812 */ /* 0x000fe400078e4819 */
[----:B------:R-:W-:-:S13]  /*6330*/  ISETP.EQ.OR P3, PT, R54, RZ, !P3 ;  /* 0x000000ff3600720c */ /* 0x000fda0005f62670 */
[----:B------:R-:W-:Y:S01]  /*6340*/  @P3 LOP3.LUT R24, R31, 0x7ff00000, RZ, 0xfc, !PT ;  /* 0x7ff000001f183812 */ /* 0x000fe200078efcff */
[----:B------:R-:W-:Y:S02]  /*6350*/  @!P3 IMAD.MOV.U32 R30, RZ, RZ, RZ ;  /* 0x000000ffff1eb224 */ /* 0x000fe400078e00ff */
[----:B------:R-:W-:Y:S02]  /*6360*/  @P3 IMAD.MOV.U32 R30, RZ, RZ, RZ ;  /* 0x000000ffff1e3224 */ /* 0x000fe400078e00ff */
[----:B------:R-:W-:Y:S01]  /*6370*/  @P3 IMAD.MOV.U32 R31, RZ, RZ, R24 ;  /* 0x000000ffff1f3224 */ /* 0x000fe200078e0018 */
[----:B------:R-:W-:Y:S06]  /*6380*/  BRA `(.L_x_95) ;  /* 0x0000000000147947 */ /* 0x000fec0003800000 */
.L_x_97:
[----:B------:R-:W-:Y:S02]  /*6390*/  LOP3.LUT R31, R25, 0x80000, RZ, 0xfc, !PT ;  /* 0x00080000191f7812 */ /* 0x000fe400078efcff */
[----:B------:R-:W-:Y:S01]  /*63a0*/  MOV R30, R24 ;  /* 0x00000018001e7202 */ /* 0x000fe20000000f00 */
[----:B------:R-:W-:Y:S06]  /*63b0*/  BRA `(.L_x_95) ;  /* 0x0000000000087947 */ /* 0x000fec0003800000 */
.L_x_96:
[----:B------:R-:W-:Y:S01]  /*63c0*/  LOP3.LUT R31, R27, 0x80000, RZ, 0xfc, !PT ;  /* 0x000800001b1f7812 */ /* 0x000fe200078efcff */
[----:B------:R-:W-:-:S07]  /*63d0*/  IMAD.MOV.U32 R30, RZ, RZ, R26 ;  /* 0x000000ffff1e7224 */ /* 0x000fce00078e001a */
.L_x_95:
[----:B------:R-:W-:Y:S05]  /*63e0*/  BSYNC.RECONVERGENT B3 ;  /* 0x0000000000037941 */ /* 0x000fea0003800200 */
.L_x_93:
[----:B------:R-:W-:Y:S02]  /*63f0*/  IMAD.MOV.U32 R51, RZ, RZ, 0x0 ;  /* 0x00000000ff337424 */ /* 0x000fe400078e00ff */
[----:B------:R-:W-:Y:S02]  /*6400*/  IMAD.MOV.U32 R24, RZ, RZ, R30 ;  /* 0x000000ffff187224 */ /* 0x000fe400078e001e */
[----:B------:R-:W-:Y:S01]  /*6410*/  IMAD.MOV.U32 R25, RZ, RZ, R31 ;  /* 0x000000ffff197224 */ /* 0x000fe200078e001f */
[----:B------:R-:W-:Y:S06]  /*6420*/  RET.REL.NODEC R50 `(_Z25simulate_levy_runs_kerneliifffffffPKfiiS0_PiS1_P24curandStatePhilox4_32_10) ;  /* 0xffffff9832f47950 */ /* 0x000fec0003c3ffff */
        .weak           $__internal_2_$__cuda_sm20_dsqrt_rn_f64_mediumpath_v1
        .type           $__internal_2_$__cuda_sm20_dsqrt_rn_f64_mediumpath_v1,@function
        .size           $__internal_2_$__cuda_sm20_dsqrt_rn_f64_mediumpath_v1,($_Z25simulate_levy_runs_kerneliifffffffPKfiiS0_PiS1_P24curandStatePhilox4_32_10$__internal_accurate_pow - $__internal_2_$__cuda_sm20_dsqrt_rn_f64_mediumpath_v1)
$__internal_2_$__cuda_sm20_dsqrt_rn_f64_mediumpath_v1:
[----:B------:R-:W-:Y:S01]  /*6430*/  ISETP.GE.U32.AND P3, PT, R24, -0x3400000, PT ;  /* 0xfcc000001800780c */ /* 0x000fe20003f66070 */
[----:B------:R-:W-:Y:S01]  /*6440*/  BSSY.RECONVERGENT B2, `(.L_x_98) ;  /* 0x000002a000027945 */ /* 0x000fe20003800200 */
[----:B------:R-:W-:Y:S01]  /*6450*/  IMAD.MOV.U32 R30, RZ, RZ, R32 ;  /* 0x000000ffff1e7224 */ /* 0x000fe200078e0020 */
[----:B------:R-:W-:Y:S01]  /*6460*/  MOV R25, R35 ;  /* 0x0000002300197202 */ /* 0x000fe20000000f00 */
[----:B------:R-:W-:Y:S02]  /*6470*/  IMAD.MOV.U32 R32, RZ, RZ, R28 ;  /* 0x000000ffff207224 */ /* 0x000fe400078e001c */
[----:B------:R-:W-:Y:S02]  /*6480*/  IMAD.MOV.U32 R33, RZ, RZ, R29 ;  /* 0x000000ffff217224 */ /* 0x000fe400078e001d */
[----:B------:R-:W-:Y:S02]  /*6490*/  IMAD.MOV.U32 R24, RZ, RZ, R34 ;  /* 0x000000ffff187224 */ /* 0x000fe400078e0022 */
[----:B------:R-:W-:-:S02]  /*64a0*/  IMAD.MOV.U32 R28, RZ, RZ, R22 ;  /* 0x000000ffff1c7224 */ /* 0x000fc400078e0016 */
[----:B------:R-:W-:Y:S01]  /*64b0*/  IMAD.MOV.U32 R29, RZ, RZ, R23 ;  /* 0x000000ffff1d7224 */ /* 0x000fe200078e0017 */
[----:B------:R-:W-:Y:S06]  /*64c0*/  @!P3 BRA `(.L_x_99) ;  /* 0x000000000020b947 */ /* 0x000fec0003800000 */
[----:B------:R-:W-:-:S10]  /*64d0*/  DFMA.RM R24, R24, R30, R32 ;  /* 0x0000001e1818722b */ /* 0x000fd40000004020 */
[----:B------:R-:W-:-:S05]  /*64e0*/  IADD3 R30, P3, PT, R24, 0x1, RZ ;  /* 0x00000001181e7810 */ /* 0x000fca0007f7e0ff */
[----:B------:R-:W-:-:S06]  /*64f0*/  IMAD.X R31, RZ, RZ, R25, P3 ;  /* 0x000000ffff1f7224 */ /* 0x000fcc00018e0619 */
[----:B------:R-:W-:-:S08]  /*6500*/  DFMA.RP R28, -R24, R30, R28 ;  /* 0x0000001e181c722b */ /* 0x000fd0000000811c */
[----:B------:R-:W-:-:S06]  /*6510*/  DSETP.GT.AND P3, PT, R28, RZ, PT ;  /* 0x000000ff1c00722a */ /* 0x000fcc0003f64000 */
[----:B------:R-:W-:Y:S02]  /*6520*/  FSEL R24, R30, R24, P3 ;  /* 0x000000181e187208 */ /* 0x000fe40001800000 */
[----:B------:R-:W-:Y:S01]  /*6530*/  FSEL R25, R31, R25, P3 ;  /* 0x000000191f197208 */ /* 0x000fe20001800000 */
[----:B------:R-:W-:Y:S06]  /*6540*/  BRA `(.L_x_100) ;  /* 0x0000000000647947 */ /* 0x000fec0003800000 */
.L_x_99:
[----:B------:R-:W-:-:S14]  /*6550*/  DSETP.NE.AND P3, PT, R28, RZ, PT ;  /* 0x000000ff1c00722a */ /* 0x000fdc0003f65000 */
[----:B------:R-:W-:Y:S05]  /*6560*/  @!P3 BRA `(.L_x_101) ;  /* 0x000000000058b947 */ /* 0x000fea0003800000 */
[----:B------:R-:W-:-:S13]  /*6570*/  ISETP.GE.AND P3, PT, R29, RZ, PT ;  /* 0x000000ff1d00720c */ /* 0x000fda0003f66270 */
[----:B------:R-:W-:Y:S01]  /*6580*/  @!P3 IMAD.MOV.U32 R24, RZ, RZ, 0x0 ;  /* 0x00000000ff18b424 */ /* 0x000fe200078e00ff */
[----:B------:R-:W-:Y:S01]  /*6590*/  @!P3 MOV R25, 0xfff80000 ;  /* 0xfff800000019b802 */ /* 0x000fe20000000f00 */
[----:B------:R-:W-:Y:S06]  /*65a0*/  @!P3 BRA `(.L_x_100) ;  /* 0x00000000004cb947 */ /* 0x000fec0003800000 */
[----:B------:R-:W-:-:S13]  /*65b0*/  ISETP.GT.AND P3, PT, R29, 0x7fefffff, PT ;  /* 0x7fefffff1d00780c */ /* 0x000fda0003f64270 */
[----:B------:R-:W-:Y:S05]  /*65c0*/  @P3 BRA `(.L_x_101) ;  /* 0x0000000000403947 */ /* 0x000fea0003800000 */
[----:B------:R-:W-:Y:S01]  /*65d0*/  DMUL R24, R28, 8.11296384146066816958e+31 ;  /* 0x469000001c187828 */ /* 0x000fe20000000000 */
[----:B------:R-:W-:Y:S02]  /*65e0*/  IMAD.MOV.U32 R32, RZ, RZ, 0x0 ;  /* 0x00000000ff207424 */ /* 0x000fe400078e00ff */
[----:B------:R-:W-:Y:S02]  /*65f0*/  IMAD.MOV.U32 R28, RZ, RZ, RZ ;  /* 0x000000ffff1c7224 */ /* 0x000fe400078e00ff */
[----:B------:R-:W-:Y:S01]  /*6600*/  IMAD.MOV.U32 R33, RZ, RZ, 0x3fd80000 ;  /* 0x3fd80000ff217424 */ /* 0x000fe200078e00ff */
[----:B------:R-:W0:Y:S03]  /*6610*/  MUFU.RSQ64H R29, R25 ;  /* 0x00000019001d7308 */ /* 0x000e260000001c00 */
[----:B0-----:R-:W-:-:S08]  /*6620*/  DMUL R30, R28, R28 ;  /* 0x0000001c1c1e7228 */ /* 0x001fd00000000000 */
[----:B------:R-:W-:-:S08]  /*6630*/  DFMA R30, R24, -R30, 1 ;  /* 0x3ff00000181e742b */ /* 0x000fd0000000081e */
[----:B------:R-:W-:Y:S02]  /*6640*/  DFMA R32, R30, R32, 0.5 ;  /* 0x3fe000001e20742b */ /* 0x000fe40000000020 */
[----:B------:R-:W-:-:S08]  /*6650*/  DMUL R30, R28, R30 ;  /* 0x0000001e1c1e7228 */ /* 0x000fd00000000000 */
[----:B------:R-:W-:-:S08]  /*6660*/  DFMA R30, R32, R30, R28 ;  /* 0x0000001e201e722b */ /* 0x000fd0000000001c */
[----:B------:R-:W-:Y:S02]  /*6670*/  DMUL R28, R24, R30 ;  /* 0x0000001e181c7228 */ /* 0x000fe40000000000 */
[----:B------:R-:W-:-:S06]  /*6680*/  VIADD R31, R31, 0xfff00000 ;  /* 0xfff000001f1f7836 */ /* 0x000fcc0000000000 */
[----:B------:R-:W-:-:S08]  /*6690*/  DFMA R32, R28, -R28, R24 ;  /* 0x8000001c1c20722b */ /* 0x000fd00000000018 */
[----:B------:R-:W-:-:S10]  /*66a0*/  DFMA R24, R30, R32, R28 ;  /* 0x000000201e18722b */ /* 0x000fd4000000001c */
[----:B------:R-:W-:Y:S01]  /*66b0*/  VIADD R25, R25, 0xfcb00000 ;  /* 0xfcb0000019197836 */ /* 0x000fe20000000000 */
[----:B------:R-:W-:Y:S06]  /*66c0*/  BRA `(.L_x_100) ;  /* 0x0000000000047947 */ /* 0x000fec0003800000 */
.L_x_101:
[----:B------:R-:W-:-:S11]  /*66d0*/  DADD R24, R28, R28 ;  /* 0x000000001c187229 */ /* 0x000fd6000000001c */
.L_x_100:
[----:B------:R-:W-:Y:S05]  /*66e0*/  BSYNC.RECONVERGENT B2 ;  /* 0x0000000000027941 */ /* 0x000fea0003800200 */
.L_x_98:
[----:B------:R-:W-:Y:S01]  /*66f0*/  IMAD.MOV.U32 R27, RZ, RZ, 0x0 ;  /* 0x00000000ff1b7424 */ /* 0x000fe200078e00ff */
[----:B------:R-:W-:Y:S01]  /*6700*/  MOV R57, R25 ;  /* 0x0000001900397202 */ /* 0x000fe20000000f00 */
[----:B------:R-:W-:Y:S02]  /*6710*/  IMAD.MOV.U32 R56, RZ, RZ, R24 ;  /* 0x000000ffff387224 */ /* 0x000fe400078e0018 */
[----:B------:R-:W-:Y:S05]  /*6720*/  RET.REL.NODEC R26 `(_Z25simulate_levy_runs_kerneliifffffffPKfiiS0_PiS1_P24curandStatePhilox4_32_10) ;  /* 0xffffff981a347950 */ /* 0x000fea0003c3ffff */
        .type           $_Z25simulate_levy_runs_kerneliifffffffPKfiiS0_PiS1_P24curandStatePhilox4_32_10$__internal_accurate_pow,@function
        .size           $_Z25simulate_levy_runs_kerneliifffffffPKfiiS0_PiS1_P24curandStatePhilox4_32_10$__internal_accurate_pow,($_Z25simulate_levy_runs_kerneliifffffffPKfiiS0_PiS1_P24curandStatePhilox4_32_10$__internal_trig_reduction_slowpathd - $_Z25simulate_levy_runs_kerneliifffffffPKfiiS0_PiS1_P24curandStatePhilox4_32_10$__internal_accurate_pow)
$_Z25simulate_levy_runs_kerneliifffffffPKfiiS0_PiS1_P24curandStatePhilox4_32_10$__internal_accurate_pow:
[----:B------:R-:W-:Y:S01]  /*6730*/  ISETP.GT.U32.AND P3, PT, R59, 0xfffff, PT ;  /* 0x000fffff3b00780c */ /* 0x000fe20003f64070 */
[----:B------:R-:W-:Y:S01]  /*6740*/  IMAD.MOV.U32 R24, RZ, RZ, R59 ;  /* 0x000000ffff187224 */ /* 0x000fe200078e003b */
[----:B------:R-:W-:Y:S01]  /*6750*/  UMOV UR6, 0x7d2cafe2 ;  /* 0x7d2cafe200067882 */ /* 0x000fe20000000000 */
[----:B------:R-:W-:Y:S01]  /*6760*/  IMAD.MOV.U32 R26, RZ, RZ, RZ ;  /* 0x000000ffff1a7224 */ /* 0x000fe200078e00ff */
[----:B------:R-:W-:Y:S01]  /*6770*/  UMOV UR7, 0x3eb0f5ff ;  /* 0x3eb0f5ff00077882 */ /* 0x000fe20000000000 */
[----:B------:R-:W-:Y:S01]  /*6780*/  UMOV UR18, 0x3b39803f ;  /* 0x3b39803f00127882 */ /* 0x000fe20000000000 */
[----:B------:R-:W-:-:S07]  /*6790*/  UMOV UR19, 0x3c7abc9e ;  /* 0x3c7abc9e00137882 */ /* 0x000fce0000000000 */
[----:B------:R-:W-:Y:S01]  /*67a0*/  @!P3 DMUL R52, R58, 1.80143985094819840000e+16 ;  /* 0x435000003a34b828 */ /* 0x000fe20000000000 */
[----:B------:R-:W-:-:S09]  /*67b0*/  SHF.R.U32.HI R59, RZ, 0x14, R59 ;  /* 0x00000014ff3b7819 */ /* 0x000fd2000001163b */
[----:B------:R-:W-:Y:S01]  /*67c0*/  @!P3 IMAD.MOV.U32 R24, RZ, RZ, R53 ;  /* 0x000000ffff18b224 */ /* 0x000fe200078e0035 */
[----:B------:R-:W-:-:S04]  /*67d0*/  @!P3 LEA.HI R59, R53, 0xffffffca, RZ, 0xc ;  /* 0xffffffca353bb811 */ /* 0x000fc800078f60ff */
[----:B------:R-:W-:-:S04]  /*67e0*/  LOP3.LUT R24, R24, 0x800fffff, RZ, 0xc0, !PT ;  /* 0x800fffff18187812 */ /* 0x000fc800078ec0ff */
[----:B------:R-:W-:Y:S01]  /*67f0*/  LOP3.LUT R25, R24, 0x3ff00000, RZ, 0xfc, !PT ;  /* 0x3ff0000018197812 */ /* 0x000fe200078efcff */
[----:B------:R-:W-:Y:S02]  /*6800*/  IMAD.MOV.U32 R24, RZ, RZ, R58 ;  /* 0x000000ffff187224 */ /* 0x000fe400078e003a */
[----:B------:R-:W-:Y:S01]  /*6810*/  @!P3 IMAD.MOV.U32 R24, RZ, RZ, R52 ;  /* 0x000000ffff18b224 */ /* 0x000fe200078e0034 */
[----:B------:R-:W-:-:S13]  /*6820*/  ISETP.GE.U32.AND P4, PT, R25, 0x3ff6a09f, PT ;  /* 0x3ff6a09f1900780c */ /* 0x000fda0003f86070 */
[----:B------:R-:W-:-:S05]  /*6830*/  @P4 VIADD R27, R25, 0xfff00000 ;  /* 0xfff00000191b4836 */ /* 0x000fca0000000000 */
[----:B------:R-:W-:-:S06]  /*6840*/  @P4 MOV R25, R27 ;  /* 0x0000001b00194202 */ /* 0x000fcc0000000f00 */
[C---:B------:R-:W-:Y:S02]  /*6850*/  DADD R30, R24.reuse, 1 ;  /* 0x3ff00000181e7429 */ /* 0x040fe40000000000 */
[----:B------:R-:W-:-:S04]  /*6860*/  DADD R24, R24, -1 ;  /* 0xbff0000018187429 */ /* 0x000fc80000000000 */
[----:B------:R-:W0:Y:S02]  /*6870*/  MUFU.RCP64H R27, R31 ;  /* 0x0000001f001b7308 */ /* 0x000e240000001800 */
[----:B0-----:R-:W-:-:S08]  /*6880*/  DFMA R28, -R30, R26, 1 ;  /* 0x3ff000001e1c742b */ /* 0x001fd0000000011a */
[----:B------:R-:W-:-:S08]  /*6890*/  DFMA R28, R28, R28, R28 ;  /* 0x0000001c1c1c722b */ /* 0x000fd0000000001c */
[----:B------:R-:W-:Y:S01]  /*68a0*/  DFMA R28, R26, R28, R26 ;  /* 0x0000001c1a1c722b */ /* 0x000fe2000000001a */
[----:B------:R-:W-:Y:S02]  /*68b0*/  IMAD.MOV.U32 R26, RZ, RZ, 0x41ad3b5a ;  /* 0x41ad3b5aff1a7424 */ /* 0x000fe400078e00ff */
[----:B------:R-:W-:-:S05]  /*68c0*/  IMAD.MOV.U32 R27, RZ, RZ, 0x3ed0f5d2 ;  /* 0x3ed0f5d2ff1b7424 */ /* 0x000fca00078e00ff */
[----:B------:R-:W-:-:S08]  /*68d0*/  DMUL R50, R24, R28 ;  /* 0x0000001c18327228 */ /* 0x000fd00000000000 */
[----:B------:R-:W-:-:S08]  /*68e0*/  DFMA R50, R24, R28, R50 ;  /* 0x0000001c1832722b */ /* 0x000fd00000000032 */
[----:B------:R-:W-:-:S08]  /*68f0*/  DMUL R32, R50, R50 ;  /* 0x0000003232207228 */ /* 0x000fd00000000000 */
[----:B------:R-:W-:Y:S01]  /*6900*/  DFMA R26, R32, UR6, R26 ;  /* 0x00000006201a7c2b */ /* 0x000fe2000800001a */
[----:B------:R-:W-:Y:S01]  /*6910*/  UMOV UR6, 0x75488a3f ;  /* 0x75488a3f00067882 */ /* 0x000fe20000000000 */
[----:B------:R-:W-:-:S06]  /*6920*/  UMOV UR7, 0x3ef3b20a ;  /* 0x3ef3b20a00077882 */ /* 0x000fcc0000000000 */
[----:B------:R-:W-:Y:S01]  /*6930*/  DFMA R30, R32, R26, UR6 ;  /* 0x00000006201e7e2b */ /* 0x000fe2000800001a */
[----:B------:R-:W-:Y:S01]  /*6940*/  UMOV UR6, 0xe4faecd5 ;  /* 0xe4faecd500067882 */ /* 0x000fe20000000000 */
[----:B------:R-:W-:Y:S01]  /*6950*/  UMOV UR7, 0x3f1745cd ;  /* 0x3f1745cd00077882 */ /* 0x000fe20000000000 */
[----:B------:R-:W-:-:S05]  /*6960*/  DADD R26, R24, -R50 ;  /* 0x00000000181a7229 */ /* 0x000fca0000000832 */
[----:B------:R-:W-:Y:S01]  /*6970*/  DFMA R30, R32, R30, UR6 ;  /* 0x00000006201e7e2b */ /* 0x000fe2000800001e */
[----:B------:R-:W-:Y:S01]  /*6980*/  UMOV UR6, 0x258a578b ;  /* 0x258a578b00067882 */ /* 0x000fe20000000000 */
[----:B------:R-:W-:Y:S01]  /*6990*/  UMOV UR7, 0x3f3c71c7 ;  /* 0x3f3c71c700077882 */ /* 0x000fe20000000000 */
[----:B------:R-:W-:-:S05]  /*69a0*/  DADD R26, R26, R26 ;  /* 0x000000001a1a7229 */ /* 0x000fca000000001a */
[----:B------:R-:W-:Y:S01]  /*69b0*/  DFMA R30, R32, R30, UR6 ;  /* 0x00000006201e7e2b */ /* 0x000fe2000800001e */
[----:B------:R-:W-:Y:S01]  /*69c0*/  UMOV UR6, 0x9242b910 ;  /* 0x9242b91000067882 */ /* 0x000fe20000000000 */
[----:B------:R-:W-:Y:S01]  /*69d0*/  UMOV UR7, 0x3f624924 ;  /* 0x3f62492400077882 */ /* 0x000fe20000000000 */
[----:B------:R-:W-:-:S05]  /*69e0*/  DFMA R26, R24, -R50, R26 ;  /* 0x80000032181a722b */ /* 0x000fca000000001a */
[----:B------:R-:W-:Y:S01]  /*69f0*/  DFMA R30, R32, R30, UR6 ;  /* 0x00000006201e7e2b */ /* 0x000fe2000800001e */
[----:B------:R-:W-:Y:S01]  /*6a00*/  UMOV UR6, 0x99999dfb ;  /* 0x99999dfb00067882 */ /* 0x000fe20000000000 */
[----:B------:R-:W-:Y:S01]  /*6a10*/  UMOV UR7, 0x3f899999 ;  /* 0x3f89999900077882 */ /* 0x000fe20000000000 */
[----:B------:R-:W-:Y:S02]  /*6a20*/  DMUL R26, R28, R26 ;  /* 0x0000001a1c1a7228 */ /* 0x000fe40000000000 */
[----:B------:R-:W-:-:S03]  /*6a30*/  DMUL R28, R50, R50 ;  /* 0x00000032321c7228 */ /* 0x000fc60000000000 */
[----:B------:R-:W-:Y:S01]  /*6a40*/  DFMA R30, R32, R30, UR6 ;  /* 0x00000006201e7e2b */ /* 0x000fe2000800001e */
[----:B------:R-:W-:Y:S01]  /*6a50*/  UMOV UR6, 0x55555555 ;  /* 0x5555555500067882 */ /* 0x000fe20000000000 */
[----:B------:R-:W-:-:S06]  /*6a60*/  UMOV UR7, 0x3fb55555 ;  /* 0x3fb5555500077882 */ /* 0x000fcc0000000000 */
[----:B------:R-:W-:-:S08]  /*6a70*/  DFMA R24, R32, R30, UR6 ;  /* 0x0000000620187e2b */ /* 0x000fd0000800001e */
[----:B------:R-:W-:Y:S01]  /*6a80*/  DADD R34, -R24, UR6 ;  /* 0x0000000618227e29 */ /* 0x000fe20008000100 */
[----:B------:R-:W-:Y:S01]  /*6a90*/  UMOV UR6, 0xb9e7b0 ;  /* 0x00b9e7b000067882 */ /* 0x000fe20000000000 */
[----:B------:R-:W-:-:S06]  /*6aa0*/  UMOV UR7, 0x3c46a4cb ;  /* 0x3c46a4cb00077882 */ /* 0x000fcc0000000000 */
[----:B------:R-:W-:Y:S02]  /*6ab0*/  DFMA R34, R32, R30, R34 ;  /* 0x0000001e2022722b */ /* 0x000fe40000000022 */
[----:B------:R-:W-:Y:S01]  /*6ac0*/  DFMA R32, R50, R50, -R28 ;  /* 0x000000323220722b */ /* 0x000fe2000000081c */
[----:B------:R-:W-:Y:S02]  /*6ad0*/  VIADD R31, R27, 0x100000 ;  /* 0x001000001b1f7836 */ /* 0x000fe40000000000 */
[----:B------:R-:W-:-:S03]  /*6ae0*/  IMAD.MOV.U32 R30, RZ, RZ, R26 ;  /* 0x000000ffff1e7224 */ /* 0x000fc600078e001a */
[----:B------:R-:W-:Y:S01]  /*6af0*/  DADD R34, R34, -UR6 ;  /* 0x8000000622227e29 */ /* 0x000fe20008000000 */
[----:B------:R-:W-:Y:S01]  /*6b00*/  UMOV UR6, 0x80000000 ;  /* 0x8000000000067882 */ /* 0x000fe20000000000 */
[----:B------:R-:W-:Y:S01]  /*6b10*/  UMOV UR7, 0x43300000 ;  /* 0x4330000000077882 */ /* 0x000fe20000000000 */
[C---:B------:R-:W-:Y:S02]  /*6b20*/  DFMA R30, R50.reuse, R30, R32 ;  /* 0x0000001e321e722b */ /* 0x040fe40000000020 */
[----:B------:R-:W-:-:S08]  /*6b30*/  DMUL R32, R50, R28 ;  /* 0x0000001c32207228 */ /* 0x000fd00000000000 */
[----:B------:R-:W-:-:S08]  /*6b40*/  DFMA R48, R50, R28, -R32 ;  /* 0x0000001c3230722b */ /* 0x000fd00000000820 */
[----:B------:R-:W-:Y:S02]  /*6b50*/  DFMA R48, R26, R28, R48 ;  /* 0x0000001c1a30722b */ /* 0x000fe40000000030 */
[----:B------:R-:W-:-:S06]  /*6b60*/  DADD R28, R24, R34 ;  /* 0x00000000181c7229 */ /* 0x000fcc0000000022 */
[----:B------:R-:W-:Y:S02]  /*6b70*/  DFMA R30, R50, R30, R48 ;  /* 0x0000001e321e722b */ /* 0x000fe40000000030 */
[----:B------:R-:W-:-:S08]  /*6b80*/  DADD R24, R24, -R28 ;  /* 0x0000000018187229 */ /* 0x000fd0000000081c */
[----:B------:R-:W-:Y:S02]  /*6b90*/  DADD R48, R34, R24 ;  /* 0x0000000022307229 */ /* 0x000fe40000000018 */
[----:B------:R-:W-:-:S08]  /*6ba0*/  DMUL R34, R28, R32 ;  /* 0x000000201c227228 */ /* 0x000fd00000000000 */
[----:B------:R-:W-:-:S08]  /*6bb0*/  DFMA R24, R28, R32, -R34 ;  /* 0x000000201c18722b */ /* 0x000fd00000000822 */
[----:B------:R-:W-:-:S08]  /*6bc0*/  DFMA R24, R28, R30, R24 ;  /* 0x0000001e1c18722b */ /* 0x000fd00000000018 */
[----:B------:R-:W-:-:S08]  /*6bd0*/  DFMA R48, R48, R32, R24 ;  /* 0x000000203030722b */ /* 0x000fd00000000018 */
[----:B------:R-:W-:-:S08]  /*6be0*/  DADD R28, R34, R48 ;  /* 0x00000000221c7229 */ /* 0x000fd00000000030 */
[--C-:B------:R-:W-:Y:S02]  /*6bf0*/  DADD R24, R50, R28.reuse ;  /* 0x0000000032187229 */ /* 0x100fe4000000001c */
[----:B------:R-:W-:-:S06]  /*6c00*/  DADD R34, R34, -R28 ;  /* 0x0000000022227229 */ /* 0x000fcc000000081c */
[----:B------:R-:W-:Y:S02]  /*6c10*/  DADD R50, R50, -R24 ;  /* 0x0000000032327229 */ /* 0x000fe40000000818 */
[----:B------:R-:W-:-:S06]  /*6c20*/  DADD R34, R48, R34 ;  /* 0x0000000030227229 */ /* 0x000fcc0000000022 */
[----:B------:R-:W-:Y:S01]  /*6c30*/  DADD R50, R28, R50 ;  /* 0x000000001c327229 */ /* 0x000fe20000000032 */
[C---:B------:R-:W-:Y:S01]  /*6c40*/  VIADD R28, R59.reuse, 0xfffffc01 ;  /* 0xfffffc013b1c7836 */ /* 0x040fe20000000000 */
[----:B------:R-:W-:Y:S01]  /*6c50*/  @P4 IADD3 R28, PT, PT, R59, -0x3fe, RZ ;  /* 0xfffffc023b1c4810 */ /* 0x000fe20007ffe0ff */
[----:B------:R-:W-:-:S03]  /*6c60*/  IMAD.MOV.U32 R29, RZ, RZ, 0x43300000 ;  /* 0x43300000ff1d7424 */ /* 0x000fc600078e00ff */
[----:B------:R-:W-:Y:S02]  /*6c70*/  LOP3.LUT R28, R28, 0x80000000, RZ, 0x3c, !PT ;  /* 0x800000001c1c7812 */ /* 0x000fe400078e3cff */
[----:B------:R-:W-:-:S04]  /*6c80*/  DADD R32, R34, R50 ;  /* 0x0000000022207229 */ /* 0x000fc80000000032 */
[----:B------:R-:W-:Y:S01]  /*6c90*/  DADD R28, R28, -UR6 ;  /* 0x800000061c1c7e29 */ /* 0x000fe20008000000 */
[----:B------:R-:W-:Y:S01]  /*6ca0*/  UMOV UR6, 0xfefa39ef ;  /* 0xfefa39ef00067882 */ /* 0x000fe20000000000 */
[----:B------:R-:W-:Y:S02]  /*6cb0*/  UMOV UR7, 0x3fe62e42 ;  /* 0x3fe62e4200077882 */ /* 0x000fe40000000000 */
[----:B------:R-:W-:-:S08]  /*6cc0*/  DADD R32, R26, R32 ;  /* 0x000000001a207229 */ /* 0x000fd00000000020 */
[----:B------:R-:W-:-:S08]  /*6cd0*/  DADD R30, R24, R32 ;  /* 0x00000000181e7229 */ /* 0x000fd00000000020 */
[--C-:B------:R-:W-:Y:S02]  /*6ce0*/  DFMA R26, R28, UR6, R30.reuse ;  /* 0x000000061c1a7c2b */ /* 0x100fe4000800001e */
[----:B------:R-:W-:-:S06]  /*6cf0*/  DADD R34, R24, -R30 ;  /* 0x0000000018227229 */ /* 0x000fcc000000081e */
[----:B------:R-:W-:Y:S02]  /*6d00*/  DFMA R24, R28, -UR6, R26 ;  /* 0x800000061c187c2b */ /* 0x000fe4000800001a */
[----:B------:R-:W-:Y:S01]  /*6d10*/  DADD R34, R32, R34 ;  /* 0x0000000020227229 */ /* 0x000fe20000000022 */
[----:B------:R-:W-:Y:S01]  /*6d20*/  LOP3.LUT R33, R57, 0xff0fffff, RZ, 0xc0, !PT ;  /* 0xff0fffff39217812 */ /* 0x000fe200078ec0ff */
[----:B------:R-:W-:-:S04]  /*6d30*/  IMAD.MOV.U32 R32, RZ, RZ, R56 ;  /* 0x000000ffff207224 */ /* 0x000fc800078e0038 */
[----:B------:R-:W-:-:S08]  /*6d40*/  DADD R24, -R30, R24 ;  /* 0x000000001e187229 */ /* 0x000fd00000000118 */
[----:B------:R-:W-:-:S08]  /*6d50*/  DADD R24, R34, -R24 ;  /* 0x0000000022187229 */ /* 0x000fd00000000818 */
[----:B------:R-:W-:Y:S01]  /*6d60*/  DFMA R28, R28, UR18, R24 ;  /* 0x000000121c1c7c2b */ /* 0x000fe20008000018 */
[----:B------:R-:W-:-:S05]  /*6d70*/  IMAD.SHL.U32 R24, R57, 0x2, RZ ;  /* 0x0000000239187824 */ /* 0x000fca00078e00ff */
[----:B------:R-:W-:Y:S02]  /*6d80*/  ISETP.GT.U32.AND P3, PT, R24, -0x2000001, PT ;  /* 0xfdffffff1800780c */ /* 0x000fe40003f64070 */
[----:B------:R-:W-:Y:S02]  /*6d90*/  DADD R24, R26, R28 ;  /* 0x000000001a187229 */ /* 0x000fe4000000001c */
[----:B------:R-:W-:-:S06]  /*6da0*/  SEL R33, R33, R57, P3 ;  /* 0x0000003921217207 */ /* 0x000fcc0001800000 */
[----:B------:R-:W-:Y:S02]  /*6db0*/  DADD R26, R26, -R24 ;  /* 0x000000001a1a7229 */ /* 0x000fe40000000818 */
[----:B------:R-:W-:-:S06]  /*6dc0*/  DMUL R34, R24, R32 ;  /* 0x0000002018227228 */ /* 0x000fcc0000000000 */
[----:B------:R-:W-:Y:S02]  /*6dd0*/  DADD R26, R28, R26 ;  /* 0x000000001c1a7229 */ /* 0x000fe4000000001a */
[----:B------:R-:W-:-:S08]  /*6de0*/  DFMA R24, R24, R32, -R34 ;  /* 0x000000201818722b */ /* 0x000fd00000000822 */
[----:B------:R-:W-:Y:S01]  /*6df0*/  DFMA R32, R26, R32, R24 ;  /* 0x000000201a20722b */ /* 0x000fe20000000018 */
[----:B------:R-:W-:Y:S02]  /*6e00*/  IMAD.MOV.U32 R24, RZ, RZ, 0x652b82fe ;  /* 0x652b82feff187424 */ /* 0x000fe400078e00ff */
[----:B------:R-:W-:-:S05]  /*6e10*/  IMAD.MOV.U32 R25, RZ, RZ, 0x3ff71547 ;  /* 0x3ff71547ff197424 */ /* 0x000fca00078e00ff */
[----:B------:R-:W-:-:S08]  /*6e20*/  DADD R26, R34, R32 ;  /* 0x00000000221a7229 */ /* 0x000fd00000000020 */
[----:B------:R-:W-:Y:S02]  /*6e30*/  DFMA R24, R26, R24, 6.75539944105574400000e+15 ;  /* 0x433800001a18742b */ /* 0x000fe40000000018 */
[----:B------:R-:W-:Y:S01]  /*6e40*/  FSETP.GEU.AND P3, PT, |R27|, 4.1917929649353027344, PT ;  /* 0x4086232b1b00780b */ /* 0x000fe20003f6e200 */
[----:B------:R-:W-:-:S05]  /*6e50*/  DADD R34, R34, -R26 ;  /* 0x0000000022227229 */ /* 0x000fca000000081a */
[----:B------:R-:W-:-:S03]  /*6e60*/  DADD R30, R24, -6.75539944105574400000e+15 ;  /* 0xc3380000181e7429 */ /* 0x000fc60000000000 */
[----:B------:R-:W-:-:S05]  /*6e70*/  DADD R32, R32, R34 ;  /* 0x0000000020207229 */ /* 0x000fca0000000022 */
[----:B------:R-:W-:Y:S01]  /*6e80*/  DFMA R28, R30, -UR6, R26 ;  /* 0x800000061e1c7c2b */ /* 0x000fe2000800001a */
[----:B------:R-:W-:Y:S01]  /*6e90*/  UMOV UR6, 0x3b39803f ;  /* 0x3b39803f00067882 */ /* 0x000fe20000000000 */
[----:B------:R-:W-:-:S06]  /*6ea0*/  UMOV UR7, 0x3c7abc9e ;  /* 0x3c7abc9e00077882 */ /* 0x000fcc0000000000 */
[----:B------:R-:W-:Y:S01]  /*6eb0*/  DFMA R28, R30, -UR6, R28 ;  /* 0x800000061e1c7c2b */ /* 0x000fe2000800001c */
[----:B------:R-:W-:Y:S01]  /*6ec0*/  UMOV UR6, 0x69ce2bdf ;  /* 0x69ce2bdf00067882 */ /* 0x000fe20000000000 */
[----:B------:R-:W-:Y:S01]  /*6ed0*/  IMAD.MOV.U32 R30, RZ, RZ, -0x35dec16 ;  /* 0xfca213eaff1e7424 */ /* 0x000fe200078e00ff */
[----:B------:R-:W-:Y:S01]  /*6ee0*/  MOV R31, 0x3e928af3 ;  /* 0x3e928af3001f7802 */ /* 0x000fe20000000f00 */
[----:B------:R-:W-:-:S05]  /*6ef0*/  UMOV UR7, 0x3e5ade15 ;  /* 0x3e5ade1500077882 */ /* 0x000fca0000000000 */
[----:B------:R-:W-:Y:S01]  /*6f00*/  DFMA R30, R28, UR6, R30 ;  /* 0x000000061c1e7c2b */ /* 0x000fe2000800001e */
        /* <DEDUP_REMOVED lines=23> */
[----:B------:R-:W-:-:S08]  /*7080*/  DFMA R30, R28, R30, UR6 ;  /* 0x000000061c1e7e2b */ /* 0x000fd0000800001e */
[----:B------:R-:W-:-:S08]  /*7090*/  DFMA R30, R28, R30, 1 ;  /* 0x3ff000001c1e742b */ /* 0x000fd0000000001e */
[----:B------:R-:W-:-:S10]  /*70a0*/  DFMA R30, R28, R30, 1 ;  /* 0x3ff000001c1e742b */ /* 0x000fd4000000001e */
[----:B------:R-:W-:Y:S02]  /*70b0*/  IMAD R29, R24, 0x100000, R31 ;  /* 0x00100000181d7824 */ /* 0x000fe400078e021f */
[----:B------:R-:W-:Y:S01]  /*70c0*/  IMAD.MOV.U32 R28, RZ, RZ, R30 ;  /* 0x000000ffff1c7224 */ /* 0x000fe200078e001e */
[----:B------:R-:W-:Y:S06]  /*70d0*/  @!P3 BRA `(.L_x_102) ;  /* 0x000000000030b947 */ /* 0x000fec0003800000 */
[----:B------:R-:W-:Y:S01]  /*70e0*/  FSETP.GEU.AND P4, PT, |R27|, 4.2275390625, PT ;  /* 0x408748001b00780b */ /* 0x000fe20003f8e200 */
[C---:B------:R-:W-:Y:S02]  /*70f0*/  DADD R28, R26.reuse, +INF ;  /* 0x7ff000001a1c7429 */ /* 0x040fe40000000000 */
[----:B------:R-:W-:-:S08]  /*7100*/  DSETP.GEU.AND P3, PT, R26, RZ, PT ;  /* 0x000000ff1a00722a */ /* 0x000fd00003f6e000 */
[----:B------:R-:W-:Y:S02]  /*7110*/  FSEL R28, R28, RZ, P3 ;  /* 0x000000ff1c1c7208 */ /* 0x000fe40001800000 */
[----:B------:R-:W-:Y:S02]  /*7120*/  @!P4 LEA.HI R25, R24, R24, RZ, 0x1 ;  /* 0x000000181819c211 */ /* 0x000fe400078f08ff */
[----:B------:R-:W-:Y:S02]  /*7130*/  FSEL R29, R29, RZ, P3 ;  /* 0x000000ff1d1d7208 */ /* 0x000fe40001800000 */
[----:B------:R-:W-:-:S05]  /*7140*/  @!P4 SHF.R.S32.HI R25, RZ, 0x1, R25 ;  /* 0x00000001ff19c819 */ /* 0x000fca0000011419 */
[----:B------:R-:W-:Y:S02]  /*7150*/  @!P4 IMAD.IADD R24, R24, 0x1, -R25 ;  /* 0x000000011818c824 */ /* 0x000fe400078e0a19 */
[----:B------:R-:W-:-:S03]  /*7160*/  @!P4 IMAD R31, R25, 0x100000, R31 ;  /* 0x00100000191fc824 */ /* 0x000fc600078e021f */
[----:B------:R-:W-:Y:S01]  /*7170*/  @!P4 LEA R25, R24, 0x3ff00000, 0x14 ;  /* 0x3ff000001819c811 */ /* 0x000fe200078ea0ff */
[----:B------:R-:W-:-:S06]  /*7180*/  @!P4 IMAD.MOV.U32 R24, RZ, RZ, RZ ;  /* 0x000000ffff18c224 */ /* 0x000fcc00078e00ff */
[----:B------:R-:W-:-:S11]  /*7190*/  @!P4 DMUL R28, R30, R24 ;  /* 0x000000181e1cc228 */ /* 0x000fd60000000000 */
.L_x_102:
[----:B------:R-:W-:Y:S01]  /*71a0*/  DFMA R32, R32, R28, R28 ;  /* 0x0000001c2020722b */ /* 0x000fe2000000001c */
[----:B------:R-:W-:Y:S01]  /*71b0*/  IMAD.MOV.U32 R26, RZ, RZ, R14 ;  /* 0x000000ffff1a7224 */ /* 0x000fe200078e000e */
[----:B------:R-:W-:Y:S01]  /*71c0*/  DSETP.NEU.AND P3, PT, |R28|, +INF , PT ;  /* 0x7ff000001c00742a */ /* 0x000fe20003f6d200 */
[----:B------:R-:W-:-:S07]  /*71d0*/  MOV R27, 0x0 ;  /* 0x00000000001b7802 */ /* 0x000fce0000000f00 */
[----:B------:R-:W-:Y:S02]  /*71e0*/  FSEL R24, R28, R32, !P3 ;  /* 0x000000201c187208 */ /* 0x000fe40005800000 */
[----:B------:R-:W-:Y:S01]  /*71f0*/  FSEL R25, R29, R33, !P3 ;  /* 0x000000211d197208 */ /* 0x000fe20005800000 */
[----:B------:R-:W-:Y:S06]  /*7200*/  RET.REL.NODEC R26 `(_Z25simulate_levy_runs_kerneliifffffffPKfiiS0_PiS1_P24curandStatePhilox4_32_10) ;  /* 0xffffff8c1a7c7950 */ /* 0x000fec0003c3ffff */
        .type           $_Z25simulate_levy_runs_kerneliifffffffPKfiiS0_PiS1_P24curandStatePhilox4_32_10$__internal_trig_reduction_slowpathd,@function
        .size           $_Z25simulate_levy_runs_kerneliifffffffPKfiiS0_PiS1_P24curandStatePhilox4_32_10$__internal_trig_reduction_slowpathd,(.L_x_115 - $_Z25simulate_levy_runs_kerneliifffffffPKfiiS0_PiS1_P24curandStatePhilox4_32_10$__internal_trig_reduction_slowpathd)
$_Z25simulate_levy_runs_kerneliifffffffPKfiiS0_PiS1_P24curandStatePhilox4_32_10$__internal_trig_reduction_slowpathd:
[----:B------:R-:W-:Y:S01]  /*7210*/  SHF.R.U32.HI R30, RZ, 0x14, R29 ;  /* 0x00000014ff1e7819 */ /* 0x000fe2000001161d */
[----:B------:R-:W-:-:S03]  /*7220*/  IMAD.MOV.U32 R26, RZ, RZ, RZ ;  /* 0x000000ffff1a7224 */ /* 0x000fc600078e00ff */
[----:B------:R-:W-:-:S04]  /*7230*/  LOP3.LUT R24, R30, 0x7ff, RZ, 0xc0, !PT ;  /* 0x000007ff1e187812 */ /* 0x000fc800078ec0ff */
[----:B------:R-:W-:-:S13]  /*7240*/  ISETP.NE.AND P3, PT, R24, 0x7ff, PT ;  /* 0x000007ff1800780c */ /* 0x000fda0003f65270 */
[----:B------:R-:W-:Y:S05]  /*7250*/  @!P3 BRA `(.L_x_103) ;  /* 0x000000080050b947 */ /* 0x000fea0003800000 */
[----:B------:R-:W-:Y:S01]  /*7260*/  VIADD R24, R24, 0xfffffc00 ;  /* 0xfffffc0018187836 */ /* 0x000fe20000000000 */
[----:B------:R-:W-:Y:S01]  /*7270*/  BSSY.RECONVERGENT B3, `(.L_x_104) ;  /* 0x0000031000037945 */ /* 0x000fe20003800200 */
[----:B------:R-:W-:-:S03]  /*7280*/  CS2R R50, SRZ ;  /* 0x0000000000327805 */ /* 0x000fc6000001ff00 */
[----:B------:R-:W-:Y:S02]  /*7290*/  SHF.R.U32.HI R31, RZ, 0x6, R24 ;  /* 0x00000006ff1f7819 */ /* 0x000fe40000011618 */
[----:B------:R-:W-:Y:S02]  /*72a0*/  ISETP.GE.U32.AND P3, PT, R24, 0x80, PT ;  /* 0x000000801800780c */ /* 0x000fe40003f66070 */
[C---:B------:R-:W-:Y:S02]  /*72b0*/  IADD3 R32, PT, PT, -R31.reuse, 0x13, RZ ;  /* 0x000000131f207810 */ /* 0x040fe40007ffe1ff */
[----:B------:R-:W-:Y:S02]  /*72c0*/  IADD3 R49, PT, PT, -R31, 0xf, RZ ;  /* 0x0000000f1f317810 */ /* 0x000fe40007ffe1ff */
[----:B------:R-:W-:-:S04]  /*72d0*/  SEL R32, R32, 0x12, P3 ;  /* 0x0000001220207807 */ /* 0x000fc80001800000 */
[----:B------:R-:W-:-:S13]  /*72e0*/  ISETP.GE.AND P3, PT, R49, R32, PT ;  /* 0x000000203100720c */ /* 0x000fda0003f66270 */
[----:B------:R-:W-:Y:S05]  /*72f0*/  @P3 BRA `(.L_x_105) ;  /* 0x0000000000a03947 */ /* 0x000fea0003800000 */
[----:B------:R-:W0:Y:S01]  /*7300*/  LDC.64 R24, c[0x0][0x358] ;  /* 0x0000d600ff187b82 */ /* 0x000e220000000a00 */
[C---:B------:R-:W-:Y:S01]  /*7310*/  SHF.L.U64.HI R33, R48.reuse, 0xb, R29 ;  /* 0x0000000b30217819 */ /* 0x040fe2000001021d */
[----:B------:R-:W-:Y:S01]  /*7320*/  BSSY.RECONVERGENT B4, `(.L_x_106) ;  /* 0x0000024000047945 */ /* 0x000fe20003800200 */
[----:B------:R-:W-:Y:S01]  /*7330*/  IMAD.SHL.U32 R34, R48, 0x800, RZ ;  /* 0x0000080030227824 */ /* 0x000fe200078e00ff */
[----:B------:R-:W-:Y:S01]  /*7340*/  IADD3 R35, PT, PT, RZ, -R31, -R32 ;  /* 0x8000001fff237210 */ /* 0x000fe20007ffe820 */
[----:B------:R-:W-:Y:S01]  /*7350*/  IMAD.MOV.U32 R48, RZ, RZ, RZ ;  /* 0x000000ffff307224 */ /* 0x000fe200078e00ff */
[----:B------:R-:W-:Y:S02]  /*7360*/  CS2R R50, SRZ ;  /* 0x0000000000327805 */ /* 0x000fe4000001ff00 */
[----:B------:R-:W-:-:S07]  /*7370*/  LOP3.LUT R33, R33, 0x80000000, RZ, 0xfc, !PT ;  /* 0x8000000021217812 */ /* 0x000fce00078efcff */
.L_x_107:
[----:B------:R-:W1:Y:S01]  /*7380*/  LDC.64 R26, c[0x4][0x40] ;  /* 0x01001000ff1a7b82 */ /* 0x000e620000000a00 */
[----:B0-----:R-:W-:Y:S02]  /*7390*/  R2UR UR6, R24 ;  /* 0x00000000180672ca */ /* 0x001fe400000e0000 */
[----:B------:R-:W-:Y:S01]  /*73a0*/  R2UR UR7, R25 ;  /* 0x00000000190772ca */ /* 0x000fe200000e0000 */
[----:B-1----:R-:W-:-:S12]  /*73b0*/  IMAD.WIDE R52, R49, 0x8, R26 ;  /* 0x0000000831347825 */ /* 0x002fd800078e021a */
[----:B------:R-:W2:Y:S01]  /*73c0*/  LDG.E.64.CONSTANT R52, desc[UR6][R52.64] ;  /* 0x0000000634347981 */ /* 0x000ea2000c1e9b00 */
[----:B------:R-:W-:Y:S01]  /*73d0*/  IMAD.MOV.U32 R26, RZ, RZ, R50 ;  /* 0x000000ffff1a7224 */ /* 0x000fe200078e0032 */
[----:B------:R-:W-:Y:S01]  /*73e0*/  IADD3 R49, PT, PT, R49, 0x1, RZ ;  /* 0x0000000131317810 */ /* 0x000fe20007ffe0ff */
[----:B------:R-:W-:Y:S02]  /*73f0*/  IMAD.MOV.U32 R27, RZ, RZ, R51 ;  /* 0x000000ffff1b7224 */ /* 0x000fe400078e0033 */
[----:B------:R-:W-:Y:S02]  /*7400*/  VIADD R35, R35, 0x1 ;  /* 0x0000000123237836 */ /* 0x000fe40000000000 */
[----:B--2---:R-:W-:-:S04]  /*7410*/  IMAD.WIDE.U32 R26, P5, R52, R34, R26 ;  /* 0x00000022341a7225 */ /* 0x004fc800078a001a */
[----:B------:R-:W-:Y:S02]  /*7420*/  IMAD R51, R52, R33, RZ ;  /* 0x0000002134337224 */ /* 0x000fe400078e02ff */
[-C--:B------:R-:W-:Y:S02]  /*7430*/  IMAD R50, R53, R34.reuse, RZ ;  /* 0x0000002235327224 */ /* 0x080fe400078e02ff */
[----:B------:R-:W-:Y:S01]  /*7440*/  IMAD.MOV.U32 R54, RZ, RZ, R26 ;  /* 0x000000ffff367224 */ /* 0x000fe200078e001a */
[----:B------:R-:W-:Y:S01]  /*7450*/  IADD3 R51, P4, PT, R51, R27, RZ ;  /* 0x0000001b33337210 */ /* 0x000fe20007f9e0ff */
[----:B------:R-:W-:Y:S01]  /*7460*/  IMAD.HI.U32 R26, R53, R34, RZ ;  /* 0x00000022351a7227 */ /* 0x000fe200078e00ff */
[----:B------:R-:W-:Y:S02]  /*7470*/  LEA R27, R48, R1, 0x3 ;  /* 0x00000001301b7211 */ /* 0x000fe400078e18ff */
[----:B------:R-:W-:Y:S01]  /*7480*/  IADD3 R55, P3, PT, R50, R51, RZ ;  /* 0x0000003332377210 */ /* 0x000fe20007f7e0ff */
[----:B------:R-:W-:-:S04]  /*7490*/  IMAD.HI.U32 R50, R52, R33, RZ ;  /* 0x0000002134327227 */ /* 0x000fc800078e00ff */
[----:B------:R-:W-:Y:S01]  /*74a0*/  IMAD.X R51, RZ, RZ, R50, P5 ;  /* 0x000000ffff337224 */ /* 0x000fe200028e0632 */
[----:B------:R1:W-:Y:S01]  /*74b0*/  STL.64 [R27], R54 ;  /* 0x000000361b007387 */ /* 0x0003e20000100a00 */
[----:B------:R-:W-:-:S03]  /*74c0*/  IMAD.HI.U32 R50, R53, R33, RZ ;  /* 0x0000002135327227 */ /* 0x000fc600078e00ff */
[----:B------:R-:W-:Y:S01]  /*74d0*/  IADD3.X R26, P4, PT, R26, R51, RZ, P4, !PT ;  /* 0x000000331a1a7210 */ /* 0x000fe2000279e4ff */
[----:B------:R-:W-:Y:S02]  /*74e0*/  IMAD R53, R53, R33, RZ ;  /* 0x0000002135357224 */ /* 0x000fe400078e02ff */
[----:B------:R-:W-:Y:S02]  /*74f0*/  VIADD R48, R48, 0x1 ;  /* 0x0000000130307836 */ /* 0x000fe40000000000 */
[----:B------:R-:W-:Y:S01]  /*7500*/  IMAD.X R50, RZ, RZ, R50, P4 ;  /* 0x000000ffff327224 */ /* 0x000fe200020e0632 */
[----:B------:R-:W-:Y:S02]  /*7510*/  ISETP.NE.AND P4, PT, R35, -0xf, PT ;  /* 0xfffffff12300780c */ /* 0x000fe40003f85270 */
[----:B------:R-:W-:-:S05]  /*7520*/  IADD3.X R26, P3, PT, R53, R26, RZ, P3, !PT ;  /* 0x0000001a351a7210 */ /* 0x000fca0001f7e4ff */
[----:B------:R-:W-:Y:S02]  /*7530*/  IMAD.X R51, RZ, RZ, R50, P3 ;  /* 0x000000ffff337224 */ /* 0x000fe400018e0632 */
[----:B------:R-:W-:-:S04]  /*7540*/  IMAD.MOV.U32 R50, RZ, RZ, R26 ;  /* 0x000000ffff327224 */ /* 0x000fc800078e001a */
[----:B-1----:R-:W-:Y:S05]  /*7550*/  @P4 BRA `(.L_x_107) ;  /* 0xfffffffc00884947 */ /* 0x002fea000383ffff */
[----:B------:R-:W-:Y:S05]  /*7560*/  BSYNC.RECONVERGENT B4 ;  /* 0x0000000000047941 */ /* 0x000fea0003800200 */
.L_x_106:
[----:B------:R-:W-:-:S07]  /*7570*/  IMAD.MOV.U32 R49, RZ, RZ, R32 ;  /* 0x000000ffff317224 */ /* 0x000fce00078e0020 */
.L_x_105:
[----:B------:R-:W-:Y:S05]  /*7580*/  BSYNC.RECONVERGENT B3 ;  /* 0x0000000000037941 */ /* 0x000fea0003800200 */
.L_x_104:
[----:B------:R-:W-:Y:S01]  /*7590*/  LOP3.LUT P3, R35, R30, 0x3f, RZ, 0xc0, !PT ;  /* 0x0000003f1e237812 */ /* 0x000fe2000786c0ff */
[----:B------:R-:W-:-:S04]  /*75a0*/  IMAD.IADD R24, R31, 0x1, R49 ;  /* 0x000000011f187824 */ /* 0x000fc800078e0231 */
[----:B------:R-:W-:-:S05]  /*75b0*/  IMAD.U32 R33, R24, 0x8, R1 ;  /* 0x0000000818217824 */ /* 0x000fca00078e0001 */
[----:B------:R0:W-:Y:S04]  /*75c0*/  STL.64 [R33+-0x78], R50 ;  /* 0xffff883221007387 */ /* 0x0001e80000100a00 */
[----:B------:R-:W2:Y:S04]  /*75d0*/  @P3 LDL.64 R30, [R1+0x8] ;  /* 0x00000800011e3983 */ /* 0x000ea80000100a00 */
[----:B------:R-:W3:Y:S04]  /*75e0*/  LDL.64 R24, [R1+0x10] ;  /* 0x0000100001187983 */ /* 0x000ee80000100a00 */
[----:B------:R-:W4:Y:S01]  /*75f0*/  LDL.64 R26, [R1+0x18] ;  /* 0x00001800011a7983 */ /* 0x000f220000100a00 */
[----:B------:R-:W-:Y:S01]  /*7600*/  BSSY.RECONVERGENT B3, `(.L_x_108) ;  /* 0x0000035000037945 */ /* 0x000fe20003800200 */
[----:B--2---:R-:W-:-:S02]  /*7610*/  @P3 SHF.R.U64 R32, R30, 0x1, R31 ;  /* 0x000000011e203819 */ /* 0x004fc4000000121f */
[----:B------:R-:W-:Y:S02]  /*7620*/  @P3 SHF.R.U32.HI R34, RZ, 0x1, R31 ;  /* 0x00000001ff223819 */ /* 0x000fe4000001161f */
[----:B------:R-:W-:Y:S02]  /*7630*/  @P3 LOP3.LUT R31, R35, 0x3f, RZ, 0x3c, !PT ;  /* 0x0000003f231f3812 */ /* 0x000fe400078e3cff */
[----:B---3--:R-:W-:Y:S02]  /*7640*/  @P3 SHF.L.U32 R49, R24, R35, RZ ;  /* 0x0000002318313219 */ /* 0x008fe400000006ff */
[----:B------:R-:W-:Y:S02]  /*7650*/  @P3 SHF.R.U64 R32, R32, R31, R34 ;  /* 0x0000001f20203219 */ /* 0x000fe40000001222 */
[--C-:B------:R-:W-:Y:S02]  /*7660*/  @P3 SHF.R.U32.HI R30, RZ, 0x1, R25.reuse ;  /* 0x00000001ff1e3819 */ /* 0x100fe40000011619 */
[----:B------:R-:W-:-:S02]  /*7670*/  @P3 SHF.R.U64 R52, R24, 0x1, R25 ;  /* 0x0000000118343819 */ /* 0x000fc40000001219 */
[----:B------:R-:W-:Y:S02]  /*7680*/  @P3 SHF.L.U64.HI R48, R24, R35, R25 ;  /* 0x0000002318303219 */ /* 0x000fe40000010219 */
[----:B0-----:R-:W-:Y:S02]  /*7690*/  @P3 SHF.R.U32.HI R33, RZ, R31, R34 ;  /* 0x0000001fff213219 */ /* 0x001fe40000011622 */
[----:B------:R-:W-:Y:S02]  /*76a0*/  @P3 LOP3.LUT R24, R49, R32, RZ, 0xfc, !PT ;  /* 0x0000002031183212 */ /* 0x000fe400078efcff */
[----:B----4-:R-:W-:Y:S02]  /*76b0*/  @P3 SHF.L.U32 R34, R26, R35, RZ ;  /* 0x000000231a223219 */ /* 0x010fe400000006ff */
[----:B------:R-:W-:Y:S02]  /*76c0*/  @P3 SHF.R.U64 R51, R52, R31, R30 ;  /* 0x0000001f34333219 */ /* 0x000fe4000000121e */
[----:B------:R-:W-:-:S02]  /*76d0*/  @P3 LOP3.LUT R25, R48, R33, RZ, 0xfc, !PT ;  /* 0x0000002130193212 */ /* 0x000fc400078efcff */
[----:B------:R-:W-:Y:S01]  /*76e0*/  @P3 SHF.R.U32.HI R31, RZ, R31, R30 ;  /* 0x0000001fff1f3219 */ /* 0x000fe2000001161e */
[----:B------:R-:W-:Y:S01]  /*76f0*/  IMAD.SHL.U32 R30, R24, 0x4, RZ ;  /* 0x00000004181e7824 */ /* 0x000fe200078e00ff */
[----:B------:R-:W-:Y:S02]  /*7700*/  @P3 SHF.L.U64.HI R32, R26, R35, R27 ;  /* 0x000000231a203219 */ /* 0x000fe4000001021b */
[----:B------:R-:W-:Y:S02]  /*7710*/  @P3 LOP3.LUT R26, R34, R51, RZ, 0xfc, !PT ;  /* 0x00000033221a3212 */ /* 0x000fe400078efcff */
[----:B------:R-:W-:Y:S02]  /*7720*/  SHF.L.U64.HI R24, R24, 0x2, R25 ;  /* 0x0000000218187819 */ /* 0x000fe40000010219 */
[----:B------:R-:W-:Y:S02]  /*7730*/  @P3 LOP3.LUT R27, R32, R31, RZ, 0xfc, !PT ;  /* 0x0000001f201b3212 */ /* 0x000fe400078efcff */
[----:B------:R-:W-:-:S02]  /*7740*/  SHF.L.W.U32.HI R25, R25, 0x2, R26 ;  /* 0x0000000219197819 */ /* 0x000fc40000010e1a */
[----:B------:R-:W-:Y:S02]  /*7750*/  IADD3 RZ, P3, PT, RZ, -R30, RZ ;  /* 0x8000001effff7210 */ /* 0x000fe40007f7e0ff */
[----:B------:R-:W-:Y:S02]  /*7760*/  LOP3.LUT R31, RZ, R24, RZ, 0x33, !PT ;  /* 0x00000018ff1f7212 */ /* 0x000fe400078e33ff */
[----:B------:R-:W-:Y:S02]  /*7770*/  SHF.L.W.U32.HI R26, R26, 0x2, R27 ;  /* 0x000000021a1a7819 */ /* 0x000fe40000010e1b */
[----:B------:R-:W-:Y:S02]  /*7780*/  LOP3.LUT R32, RZ, R25, RZ, 0x33, !PT ;  /* 0x00000019ff207212 */ /* 0x000fe400078e33ff */
[----:B------:R-:W-:Y:S02]  /*7790*/  IADD3.X R31, P3, PT, RZ, R31, RZ, P3, !PT ;  /* 0x0000001fff1f7210 */ /* 0x000fe40001f7e4ff */
[----:B------:R-:W-:-:S02]  /*77a0*/  LOP3.LUT R33, RZ, R26, RZ, 0x33, !PT ;  /* 0x0000001aff217212 */ /* 0x000fc400078e33ff */
[----:B------:R-:W-:Y:S02]  /*77b0*/  IADD3.X R32, P4, PT, RZ, R32, RZ, P3, !PT ;  /* 0x00000020ff207210 */ /* 0x000fe40001f9e4ff */
[----:B------:R-:W-:-:S03]  /*77c0*/  ISETP.GT.U32.AND P5, PT, R25, -0x1, PT ;  /* 0xffffffff1900780c */ /* 0x000fc60003fa4070 */
[----:B------:R-:W-:Y:S01]  /*77d0*/  IMAD.X R33, RZ, RZ, R33, P4 ;  /* 0x000000ffff217224 */ /* 0x000fe200020e0621 */
[----:B------:R-:W-:-:S04]  /*77e0*/  ISETP.GT.AND.EX P3, PT, R26, -0x1, PT, P5 ;  /* 0xffffffff1a00780c */ /* 0x000fc80003f64350 */
[----:B------:R-:W-:Y:S02]  /*77f0*/  SEL R33, R26, R33, P3 ;  /* 0x000000211a217207 */ /* 0x000fe40001800000 */
[----:B------:R-:W-:Y:S02]  /*7800*/  SEL R34, R25, R32, P3 ;  /* 0x0000002019227207 */ /* 0x000fe40001800000 */
[----:B------:R-:W-:-:S04]  /*7810*/  ISETP.NE.U32.AND P4, PT, R33, RZ, PT ;  /* 0x000000ff2100720c */ /* 0x000fc80003f85070 */
[----:B------:R-:W-:Y:S01]  /*7820*/  SEL R25, R34, R33, !P4 ;  /* 0x0000002122197207 */ /* 0x000fe20006000000 */
[----:B------:R-:W-:-:S05]  /*7830*/  @!P3 IMAD.MOV R30, RZ, RZ, -R30 ;  /* 0x000000ffff1eb224 */ /* 0x000fca00078e0a1e */
[----:B------:R-:W0:Y:S02]  /*7840*/  FLO.U32 R25, R25 ;  /* 0x0000001900197300 */ /* 0x000e2400000e0000 */
[C---:B0-----:R-:W-:Y:S02]  /*7850*/  IADD3 R35, PT, PT, -R25.reuse, 0x1f, RZ ;  /* 0x0000001f19237810 */ /* 0x041fe40007ffe1ff */
[----:B------:R-:W-:Y:S02]  /*7860*/  IADD3 R32, PT, PT, -R25, 0x3f, RZ ;  /* 0x0000003f19207810 */ /* 0x000fe40007ffe1ff */
[----:B------:R-:W-:Y:S02]  /*7870*/  @P4 IADD3 R32, PT, PT, R35, RZ, RZ ;  /* 0x000000ff23204210 */ /* 0x000fe40007ffe0ff */
[----:B------:R-:W-:Y:S02]  /*7880*/  SEL R35, R24, R31, P3 ;  /* 0x0000001f18237207 */ /* 0x000fe40001800000 */
[----:B------:R-:W-:-:S13]  /*7890*/  ISETP.NE.AND P4, PT, R32, RZ, PT ;  /* 0x000000ff2000720c */ /* 0x000fda0003f85270 */
[----:B------:R-:W-:Y:S05]  /*78a0*/  @!P4 BRA `(.L_x_109) ;  /* 0x000000000028c947 */ /* 0x000fea0003800000 */
[----:B------:R-:W-:Y:S02]  /*78b0*/  LOP3.LUT R25, R32, 0x3f, RZ, 0xc0, !PT ;  /* 0x0000003f20197812 */ /* 0x000fe400078ec0ff */
[--C-:B------:R-:W-:Y:S02]  /*78c0*/  SHF.R.U64 R31, R30, 0x1, R35.reuse ;  /* 0x000000011e1f7819 */ /* 0x100fe40000001223 */
[----:B------:R-:W-:Y:S02]  /*78d0*/  SHF.R.U32.HI R35, RZ, 0x1, R35 ;  /* 0x00000001ff237819 */ /* 0x000fe40000011623 */
[----:B------:R-:W-:Y:S02]  /*78e0*/  LOP3.LUT R24, R32, 0x3f, RZ, 0xc, !PT ;  /* 0x0000003f20187812 */ /* 0x000fe400078e0cff */
[CC--:B------:R-:W-:Y:S02]  /*78f0*/  SHF.L.U64.HI R33, R34.reuse, R25.reuse, R33 ;  /* 0x0000001922217219 */ /* 0x0c0fe40000010221 */
[----:B------:R-:W-:-:S02]  /*7900*/  SHF.L.U32 R25, R34, R25, RZ ;  /* 0x0000001922197219 */ /* 0x000fc400000006ff */
[-CC-:B------:R-:W-:Y:S02]  /*7910*/  SHF.R.U64 R34, R31, R24.reuse, R35.reuse ;  /* 0x000000181f227219 */ /* 0x180fe40000001223 */
[----:B------:R-:W-:Y:S02]  /*7920*/  SHF.R.U32.HI R24, RZ, R24, R35 ;  /* 0x00000018ff187219 */ /* 0x000fe40000011623 */
[----:B------:R-:W-:Y:S02]  /*7930*/  LOP3.LUT R34, R25, R34, RZ, 0xfc, !PT ;  /* 0x0000002219227212 */ /* 0x000fe400078efcff */
[----:B------:R-:W-:-:S07]  /*7940*/  LOP3.LUT R33, R33, R24, RZ, 0xfc, !PT ;  /* 0x0000001821217212 */ /* 0x000fce00078efcff */
.L_x_109:
[----:B------:R-:W-:Y:S05]  /*7950*/  BSYNC.RECONVERGENT B3 ;  /* 0x0000000000037941 */ /* 0x000fea0003800200 */
.L_x_108:
[----:B------:R-:W-:Y:S01]  /*7960*/  IMAD.WIDE.U32 R30, R34, 0x2168c235, RZ ;  /* 0x2168c235221e7825 */ /* 0x000fe200078e00ff */
[----:B------:R-:W-:-:S03]  /*7970*/  SHF.R.U32.HI R27, RZ, 0x1e, R27 ;  /* 0x0000001eff1b7819 */ /* 0x000fc6000001161b */
[----:B------:R-:W-:Y:S01]  /*7980*/  IMAD.MOV.U32 R24, RZ, RZ, R31 ;  /* 0x000000ffff187224 */ /* 0x000fe200078e001f */
[----:B------:R-:W-:Y:S01]  /*7990*/  IADD3 RZ, P5, PT, R30, R30, RZ ;  /* 0x0000001e1eff7210 */ /* 0x000fe20007fbe0ff */
[----:B------:R-:W-:Y:S01]  /*79a0*/  IMAD.MOV.U32 R25, RZ, RZ, RZ ;  /* 0x000000ffff197224 */ /* 0x000fe200078e00ff */
[----:B------:R-:W-:Y:S01]  /*79b0*/  LEA.HI R26, R26, R27, RZ, 0x1 ;  /* 0x0000001b1a1a7211 */ /* 0x000fe200078f08ff */
[----:B------:R-:W-:-:S04]  /*79c0*/  IMAD.HI.U32 R31, R33, -0x36f0255e, RZ ;  /* 0xc90fdaa2211f7827 */ /* 0x000fc800078e00ff */
[----:B------:R-:W-:-:S04]  /*79d0*/  IMAD.WIDE.U32 R24, R34, -0x36f0255e, R24 ;  /* 0xc90fdaa222187825 */ /* 0x000fc800078e0018 */
[----:B------:R-:W-:-:S04]  /*79e0*/  IMAD.WIDE.U32 R24, P4, R33, 0x2168c235, R24 ;  /* 0x2168c23521187825 */ /* 0x000fc80007880018 */
[----:B------:R-:W-:Y:S01]  /*79f0*/  IMAD R33, R33, -0x36f0255e, RZ ;  /* 0xc90fdaa221217824 */ /* 0x000fe200078e02ff */
[----:B------:R-:W-:Y:S01]  /*7a00*/  IADD3.X RZ, P5, PT, R24, R24, RZ, P5, !PT ;  /* 0x0000001818ff7210 */ /* 0x000fe20002fbe4ff */
[----:B------:R-:W-:-:S03]  /*7a10*/  IMAD.X R30, RZ, RZ, R31, P4 ;  /* 0x000000ffff1e7224 */ /* 0x000fc600020e061f */
[----:B------:R-:W-:-:S04]  /*7a20*/  IADD3 R25, P4, PT, R33, R25, RZ ;  /* 0x0000001921197210 */ /* 0x000fc80007f9e0ff */
[C---:B------:R-:W-:Y:S01]  /*7a30*/  IADD3.X R24, P5, PT, R25.reuse, R25, RZ, P5, !PT ;  /* 0x0000001919187210 */ /* 0x040fe20002fbe4ff */
[----:B------:R-:W-:Y:S01]  /*7a40*/  IMAD.X R30, RZ, RZ, R30, P4 ;  /* 0x000000ffff1e7224 */ /* 0x000fe200020e061e */
[----:B------:R-:W-:-:S03]  /*7a50*/  ISETP.GT.U32.AND P4, PT, R25, RZ, PT ;  /* 0x000000ff1900720c */ /* 0x000fc60003f84070 */
[C---:B------:R-:W-:Y:S01]  /*7a60*/  IMAD.X R31, R30.reuse, 0x1, R30, P5 ;  /* 0x000000011e1f7824 */ /* 0x040fe200028e061e */
[----:B------:R-:W-:-:S04]  /*7a70*/  ISETP.GT.AND.EX P4, PT, R30, RZ, PT, P4 ;  /* 0x000000ff1e00720c */ /* 0x000fc80003f84340 */
[----:B------:R-:W-:Y:S02]  /*7a80*/  SEL R24, R24, R25, P4 ;  /* 0x0000001918187207 */ /* 0x000fe40002000000 */
[----:B------:R-:W-:Y:S02]  /*7a90*/  SEL R31, R31, R30, P4 ;  /* 0x0000001e1f1f7207 */ /* 0x000fe40002000000 */
[----:B------:R-:W-:Y:S02]  /*7aa0*/  IADD3 R48, P5, PT, R24, 0x1, RZ ;  /* 0x0000000118307810 */ /* 0x000fe40007fbe0ff */
[----:B------:R-:W-:Y:S02]  /*7ab0*/  SEL R25, RZ, 0xffffffff, !P4 ;  /* 0xffffffffff197807 */ /* 0x000fe40006000000 */
[----:B------:R-:W-:Y:S02]  /*7ac0*/  IADD3.X R31, PT, PT, RZ, R31, RZ, P5, !PT ;  /* 0x0000001fff1f7210 */ /* 0x000fe40002ffe4ff */
[----:B------:R-:W-:Y:S01]  /*7ad0*/  LOP3.LUT P4, R24, R29, 0x80000000, RZ, 0xc0, !PT ;  /* 0x800000001d187812 */ /* 0x000fe2000788c0ff */
[----:B------:R-:W-:Y:S01]  /*7ae0*/  IMAD.IADD R25, R25, 0x1, -R32 ;  /* 0x0000000119197824 */ /* 0x000fe200078e0a20 */
[----:B------:R-:W-:-:S02]  /*7af0*/  SHF.R.U64 R48, R48, 0xa, R31 ;  /* 0x0000000a30307819 */ /* 0x000fc4000000121f */
[----:B------:R-:W-:Y:S01]  /*7b00*/  @!P3 LOP3.LUT R24, R24, 0x80000000, RZ, 0x3c, !PT ;  /* 0x800000001818b812 */ /* 0x000fe200078e3cff */
[----:B------:R-:W-:Y:S01]  /*7b10*/  IMAD.SHL.U32 R25, R25, 0x100000, RZ ;  /* 0x0010000019197824 */ /* 0x000fe200078e00ff */
[----:B------:R-:W-:-:S04]  /*7b20*/  IADD3 R48, P5, PT, R48, 0x1, RZ ;  /* 0x0000000130307810 */ /* 0x000fc80007fbe0ff */
[----:B------:R-:W-:-:S03]  /*7b30*/  LEA.HI.X R31, R31, RZ, RZ, 0x16, P5 ;  /* 0x000000ff1f1f7211 */ /* 0x000fc600028fb4ff */
[----:B------:R-:W-:Y:S01]  /*7b40*/  @P4 IMAD.MOV R26, RZ, RZ, -R26 ;  /* 0x000000ffff1a4224 */ /* 0x000fe200078e0a1a */
[--C-:B------:R-:W-:Y:S02]  /*7b50*/  SHF.R.U64 R48, R48, 0x1, R31.reuse ;  /* 0x0000000130307819 */ /* 0x100fe4000000121f */
[----:B------:R-:W-:Y:S02]  /*7b60*/  SHF.R.U32.HI R30, RZ, 0x1, R31 ;  /* 0x00000001ff1e7819 */ /* 0x000fe4000001161f */
[----:B------:R-:W-:-:S04]  /*7b70*/  IADD3 R48, P3, P5, RZ, RZ, R48 ;  /* 0x000000ffff307210 */ /* 0x000fc80007d7e030 */
[----:B------:R-:W-:-:S04]  /*7b80*/  IADD3.X R25, PT, PT, R25, 0x3fe00000, R30, P3, P5 ;  /* 0x3fe0000019197810 */ /* 0x000fc80001fea41e */
[----:B------:R-:W-:-:S07]  /*7b90*/  LOP3.LUT R29, R25, R24, RZ, 0xfc, !PT ;  /* 0x00000018191d7212 */ /* 0x000fce00078efcff */
.L_x_103:
[----:B------:R-:W-:Y:S02]  /*7ba0*/  IMAD.MOV.U32 R49, RZ, RZ, R29 ;  /* 0x000000ffff317224 */ /* 0x000fe400078e001d */
[----:B------:R-:W-:-:S04]  /*7bb0*/  IMAD.MOV.U32 R29, RZ, RZ, 0x0 ;  /* 0x00000000ff1d7424 */ /* 0x000fc800078e00ff */
[----:B------:R-:W-:Y:S05]  /*7bc0*/  RET.REL.NODEC R28 `(_Z25simulate_levy_runs_kerneliifffffffPKfiiS0_PiS1_P24curandStatePhilox4_32_10) ;  /* 0xffffff841c0c7950 */ /* 0x000fea0003c3ffff */
.L_x_110:
        /* <DEDUP_REMOVED lines=11> */
.L_x_115:


//--------------------- .nv.global.init           --------------------------
	.section	.nv.global.init,"aw",@progbits
	.align	16
.nv.global.init:
	.type		__cudart_sin_cos_coeffs,@object
	.size		__cudart_sin_cos_coeffs,(__cudart_i2opi_d - __cudart_sin_cos_coeffs)
__cudart_sin_cos_coeffs:
        /*0000*/ 	.byte	0x46, 0xd2, 0xb0, 0x2c, 0xf1, 0xe5, 0x5a, 0xbe, 0x92, 0xe3, 0xac, 0x69, 0xe3, 0x1d, 0xc7, 0x3e
        /*0010*/ 	.byte	0xa1, 0x62, 0xdb, 0x19, 0xa0, 0x01, 0x2a, 0xbf, 0x18, 0x08, 0x11, 0x11, 0x11, 0x11, 0x81, 0x3f
        /*0020*/ 	.byte	0x54, 0x55, 0x55, 0x55, 0x55, 0x55, 0xc5, 0xbf, 0x00, 0x00, 0x00, 0x00, 0x00, 0x00, 0x00, 0x00
        /*0030*/ 	.byte	0x00, 0x00, 0x00, 0x00, 0x00, 0x00, 0x00, 0x00, 0x64, 0x81, 0xfd, 0x20, 0x83, 0xff, 0xa8, 0xbd
        /*0040*/ 	.byte	0x28, 0x85, 0xef, 0xc1, 0xa7, 0xee, 0x21, 0x3e, 0xd9, 0xe6, 0x06, 0x8e, 0x4f, 0x7e, 0x92, 0xbe
        /*0050*/ 	.byte	0xe9, 0xbc, 0xdd, 0x19, 0xa0, 0x01, 0xfa, 0x3e, 0x47, 0x5d, 0xc1, 0x16, 0x6c, 0xc1, 0x56, 0xbf
        /*0060*/ 	.byte	0x51, 0x55, 0x55, 0x55, 0x55, 0x55, 0xa5, 0x3f, 0x00, 0x00, 0x00, 0x00, 0x00, 0x00, 0xe0, 0xbf
        /*0070*/ 	.byte	0x00, 0x00, 0x00, 0x00, 0x00, 0x00, 0xf0, 0x3f, 0x00, 0x00, 0x00, 0x00, 0x00, 0x00, 0x00, 0x00
	.type		__cudart_i2opi_d,@object
	.size		__cudart_i2opi_d,(mrg32k3aM1SubSeq - __cudart_i2opi_d)
__cudart_i2opi_d:
        /* <DEDUP_REMOVED lines=9> */
	.type		mrg32k3aM1SubSeq,@object
	.size		mrg32k3aM1SubSeq,(mrg32k3aM2SubSeq - mrg32k3aM1SubSeq)
mrg32k3aM1SubSeq:
        /* <DEDUP_REMOVED lines=126> */
	.type		mrg32k3aM2SubSeq,@object
	.size		mrg32k3aM2SubSeq,(mrg32k3aM1 - mrg32k3aM2SubSeq)
mrg32k3aM2SubSeq:
        /* <DEDUP_REMOVED lines=126> */
	.type		mrg32k3aM1,@object
	.size		mrg32k3aM1,(mrg32k3aM1Seq - mrg32k3aM1)
mrg32k3aM1:
        /* <DEDUP_REMOVED lines=144> */
	.type		mrg32k3aM1Seq,@object
	.size		mrg32k3aM1Seq,(mrg32k3aM2 - mrg32k3aM1Seq)
mrg32k3aM1Seq:
        /* <DEDUP_REMOVED lines=144> */
	.type		mrg32k3aM2,@object
	.size		mrg32k3aM2,(mrg32k3aM2Seq - mrg32k3aM2)
mrg32k3aM2:
        /* <DEDUP_REMOVED lines=144> */
	.type		mrg32k3aM2Seq,@object
	.size		mrg32k3aM2Seq,(precalc_xorwow_matrix - mrg32k3aM2Seq)
mrg32k3aM2Seq:
        /* <DEDUP_REMOVED lines=144> */
	.type		precalc_xorwow_matrix,@object
	.size		precalc_xorwow_matrix,(precalc_xorwow_offset_matrix - precalc_xorwow_matrix)
precalc_xorwow_matrix:
        /* <DEDUP_REMOVED lines=6400> */
	.type		precalc_xorwow_offset_matrix,@object
	.size		precalc_xorwow_offset_matrix,(.L_1 - precalc_xorwow_offset_matrix)
precalc_xorwow_offset_matrix:
        /* <DEDUP_REMOVED lines=6400> */
.L_1:


//--------------------- .nv.shared.reserved.0     --------------------------
	.section	.nv.shared.reserved.0,"aw",@nobits
	.weak		__nv_reservedSMEM_offset_0_alias
	.size		__nv_reservedSMEM_offset_0_alias, 0, 64
	.other		__nv_reservedSMEM_offset_0_alias,@"STO_CUDA_RESERVED_SHARED STV_DEFAULT"
__nv_reservedSMEM_offset_0_alias:
	.zero		0
	.zero		64


//--------------------- .nv.constant0._Z22init_rng_states_kernelP24curandStatePhilox4_32_10yi --------------------------
	.section	.nv.constant0._Z22init_rng_states_kernelP24curandStatePhilox4_32_10yi,"a",@progbits
	.sectionflags	@""
	.align	4
.nv.constant0._Z22init_rng_states_kernelP24curandStatePhilox4_32_10yi:
	.zero		916


//--------------------- .nv.constant0._Z25simulate_levy_runs_kerneliifffffffPKfiiS0_PiS1_P24curandStatePhilox4_32_10 --------------------------
	.section	.nv.constant0._Z25simulate_levy_runs_kerneliifffffffPKfiiS0_PiS1_P24curandStatePhilox4_32_10,"a",@progbits
	.sectionflags	@""
	.align	4
.nv.constant0._Z25simulate_levy_runs_kerneliifffffffPKfiiS0_PiS1_P24curandStatePhilox4_32_10:
	.zero		984


//--------------------- SYMBOLS --------------------------

	.type		.nv.reservedSmem.offset0,@object
	.size		.nv.reservedSmem.offset0,0x4
